//
// Generated by NVIDIA NVVM Compiler
//
// Compiler Build ID: CL-36424714
// Cuda compilation tools, release 13.0, V13.0.88
// Based on NVVM 20.0.0
//

.version 9.0
.target sm_100
.address_size 64

	// .globl	_Z13cosine_kernelPKfS0_Pfmm

.visible .entry _Z13cosine_kernelPKfS0_Pfmm(
	.param .u64 .ptr .align 1 _Z13cosine_kernelPKfS0_Pfmm_param_0,
	.param .u64 .ptr .align 1 _Z13cosine_kernelPKfS0_Pfmm_param_1,
	.param .u64 .ptr .align 1 _Z13cosine_kernelPKfS0_Pfmm_param_2,
	.param .u64 _Z13cosine_kernelPKfS0_Pfmm_param_3,
	.param .u64 _Z13cosine_kernelPKfS0_Pfmm_param_4
)
{
	.reg .pred 	%p<27>;
	.reg .b32 	%r<37>;
	.reg .b32 	%f<244>;
	.reg .b64 	%rd<128>;

	ld.param.u64 	%rd32, [_Z13cosine_kernelPKfS0_Pfmm_param_0];
	ld.param.u64 	%rd33, [_Z13cosine_kernelPKfS0_Pfmm_param_1];
	ld.param.u64 	%rd30, [_Z13cosine_kernelPKfS0_Pfmm_param_2];
	ld.param.u64 	%rd34, [_Z13cosine_kernelPKfS0_Pfmm_param_3];
	ld.param.u64 	%rd31, [_Z13cosine_kernelPKfS0_Pfmm_param_4];
	cvta.to.global.u64 	%rd1, %rd33;
	cvta.to.global.u64 	%rd2, %rd32;
	mov.u32 	%r2, %ctaid.x;
	mov.u32 	%r3, %ntid.x;
	mov.u32 	%r4, %tid.x;
	mad.lo.s32 	%r5, %r2, %r3, %r4;
	shr.u32 	%r6, %r5, 5;
	and.b32  	%r1, %r4, 31;
	cvt.u64.u32 	%rd3, %r6;
	setp.le.u64 	%p1, %rd34, %rd3;
	@%p1 bra 	$L__BB0_15;
	cvt.u64.u32 	%rd127, %r1;
	setp.le.u64 	%p2, %rd31, %rd127;
	mov.f32 	%f241, 0f00000000;
	mov.f32 	%f242, %f241;
	mov.f32 	%f243, %f241;
	@%p2 bra 	$L__BB0_13;
	mul.lo.s64 	%rd5, %rd31, %rd3;
	not.b64 	%rd35, %rd127;
	add.s64 	%rd36, %rd31, %rd35;
	shr.u64 	%rd37, %rd36, 5;
	add.s64 	%rd6, %rd37, 1;
	and.b64  	%rd7, %rd6, 15;
	setp.lt.u64 	%p3, %rd36, 480;
	mov.f32 	%f243, 0f00000000;
	mov.f32 	%f242, %f243;
	mov.f32 	%f241, %f243;
	@%p3 bra 	$L__BB0_5;
	and.b64  	%rd126, %rd6, 1152921504606846960;
	add.s64 	%rd38, %rd5, %rd127;
	shl.b64 	%rd39, %rd38, 2;
	add.s64 	%rd40, %rd39, 1024;
	add.s64 	%rd125, %rd2, %rd40;
	add.s64 	%rd124, %rd1, %rd40;
	mov.f32 	%f243, 0f00000000;
$L__BB0_4:
	.pragma "nounroll";
	ld.global.nc.f32 	%f47, [%rd125+-1024];
	ld.global.nc.f32 	%f48, [%rd124+-1024];
	fma.rn.f32 	%f49, %f47, %f47, %f241;
	fma.rn.f32 	%f50, %f48, %f48, %f242;
	fma.rn.f32 	%f51, %f47, %f48, %f243;
	ld.global.nc.f32 	%f52, [%rd125+-896];
	ld.global.nc.f32 	%f53, [%rd124+-896];
	fma.rn.f32 	%f54, %f52, %f52, %f49;
	fma.rn.f32 	%f55, %f53, %f53, %f50;
	fma.rn.f32 	%f56, %f52, %f53, %f51;
	ld.global.nc.f32 	%f57, [%rd125+-768];
	ld.global.nc.f32 	%f58, [%rd124+-768];
	fma.rn.f32 	%f59, %f57, %f57, %f54;
	fma.rn.f32 	%f60, %f58, %f58, %f55;
	fma.rn.f32 	%f61, %f57, %f58, %f56;
	ld.global.nc.f32 	%f62, [%rd125+-640];
	ld.global.nc.f32 	%f63, [%rd124+-640];
	fma.rn.f32 	%f64, %f62, %f62, %f59;
	fma.rn.f32 	%f65, %f63, %f63, %f60;
	fma.rn.f32 	%f66, %f62, %f63, %f61;
	ld.global.nc.f32 	%f67, [%rd125+-512];
	ld.global.nc.f32 	%f68, [%rd124+-512];
	fma.rn.f32 	%f69, %f67, %f67, %f64;
	fma.rn.f32 	%f70, %f68, %f68, %f65;
	fma.rn.f32 	%f71, %f67, %f68, %f66;
	ld.global.nc.f32 	%f72, [%rd125+-384];
	ld.global.nc.f32 	%f73, [%rd124+-384];
	fma.rn.f32 	%f74, %f72, %f72, %f69;
	fma.rn.f32 	%f75, %f73, %f73, %f70;
	fma.rn.f32 	%f76, %f72, %f73, %f71;
	ld.global.nc.f32 	%f77, [%rd125+-256];
	ld.global.nc.f32 	%f78, [%rd124+-256];
	fma.rn.f32 	%f79, %f77, %f77, %f74;
	fma.rn.f32 	%f80, %f78, %f78, %f75;
	fma.rn.f32 	%f81, %f77, %f78, %f76;
	ld.global.nc.f32 	%f82, [%rd125+-128];
	ld.global.nc.f32 	%f83, [%rd124+-128];
	fma.rn.f32 	%f84, %f82, %f82, %f79;
	fma.rn.f32 	%f85, %f83, %f83, %f80;
	fma.rn.f32 	%f86, %f82, %f83, %f81;
	ld.global.nc.f32 	%f87, [%rd125];
	ld.global.nc.f32 	%f88, [%rd124];
	fma.rn.f32 	%f89, %f87, %f87, %f84;
	fma.rn.f32 	%f90, %f88, %f88, %f85;
	fma.rn.f32 	%f91, %f87, %f88, %f86;
	ld.global.nc.f32 	%f92, [%rd125+128];
	ld.global.nc.f32 	%f93, [%rd124+128];
	fma.rn.f32 	%f94, %f92, %f92, %f89;
	fma.rn.f32 	%f95, %f93, %f93, %f90;
	fma.rn.f32 	%f96, %f92, %f93, %f91;
	ld.global.nc.f32 	%f97, [%rd125+256];
	ld.global.nc.f32 	%f98, [%rd124+256];
	fma.rn.f32 	%f99, %f97, %f97, %f94;
	fma.rn.f32 	%f100, %f98, %f98, %f95;
	fma.rn.f32 	%f101, %f97, %f98, %f96;
	ld.global.nc.f32 	%f102, [%rd125+384];
	ld.global.nc.f32 	%f103, [%rd124+384];
	fma.rn.f32 	%f104, %f102, %f102, %f99;
	fma.rn.f32 	%f105, %f103, %f103, %f100;
	fma.rn.f32 	%f106, %f102, %f103, %f101;
	ld.global.nc.f32 	%f107, [%rd125+512];
	ld.global.nc.f32 	%f108, [%rd124+512];
	fma.rn.f32 	%f109, %f107, %f107, %f104;
	fma.rn.f32 	%f110, %f108, %f108, %f105;
	fma.rn.f32 	%f111, %f107, %f108, %f106;
	ld.global.nc.f32 	%f112, [%rd125+640];
	ld.global.nc.f32 	%f113, [%rd124+640];
	fma.rn.f32 	%f114, %f112, %f112, %f109;
	fma.rn.f32 	%f115, %f113, %f113, %f110;
	fma.rn.f32 	%f116, %f112, %f113, %f111;
	ld.global.nc.f32 	%f117, [%rd125+768];
	ld.global.nc.f32 	%f118, [%rd124+768];
	fma.rn.f32 	%f119, %f117, %f117, %f114;
	fma.rn.f32 	%f120, %f118, %f118, %f115;
	fma.rn.f32 	%f121, %f117, %f118, %f116;
	ld.global.nc.f32 	%f122, [%rd125+896];
	ld.global.nc.f32 	%f123, [%rd124+896];
	fma.rn.f32 	%f241, %f122, %f122, %f119;
	fma.rn.f32 	%f242, %f123, %f123, %f120;
	fma.rn.f32 	%f243, %f122, %f123, %f121;
	add.s64 	%rd127, %rd127, 512;
	add.s64 	%rd126, %rd126, -16;
	add.s64 	%rd125, %rd125, 2048;
	add.s64 	%rd124, %rd124, 2048;
	setp.eq.s64 	%p4, %rd126, 0;
	@%p4 bra 	$L__BB0_5;
	bra.uni 	$L__BB0_4;
$L__BB0_5:
	setp.eq.s64 	%p5, %rd7, 0;
	@%p5 bra 	$L__BB0_13;
	and.b64  	%rd12, %rd6, 7;
	setp.lt.u64 	%p6, %rd7, 8;
	@%p6 bra 	$L__BB0_8;
	add.s64 	%rd41, %rd127, %rd5;
	shl.b64 	%rd42, %rd41, 2;
	add.s64 	%rd43, %rd2, %rd42;
	ld.global.nc.f32 	%f125, [%rd43];
	add.s64 	%rd44, %rd1, %rd42;
	ld.global.nc.f32 	%f126, [%rd44];
	fma.rn.f32 	%f127, %f125, %f125, %f241;
	fma.rn.f32 	%f128, %f126, %f126, %f242;
	fma.rn.f32 	%f129, %f125, %f126, %f243;
	add.s64 	%rd45, %rd127, 32;
	and.b64  	%rd46, %rd45, 4294967295;
	add.s64 	%rd47, %rd46, %rd5;
	shl.b64 	%rd48, %rd47, 2;
	add.s64 	%rd49, %rd2, %rd48;
	ld.global.nc.f32 	%f130, [%rd49];
	add.s64 	%rd50, %rd1, %rd48;
	ld.global.nc.f32 	%f131, [%rd50];
	fma.rn.f32 	%f132, %f130, %f130, %f127;
	fma.rn.f32 	%f133, %f131, %f131, %f128;
	fma.rn.f32 	%f134, %f130, %f131, %f129;
	add.s64 	%rd51, %rd127, 64;
	and.b64  	%rd52, %rd51, 4294967295;
	add.s64 	%rd53, %rd52, %rd5;
	shl.b64 	%rd54, %rd53, 2;
	add.s64 	%rd55, %rd2, %rd54;
	ld.global.nc.f32 	%f135, [%rd55];
	add.s64 	%rd56, %rd1, %rd54;
	ld.global.nc.f32 	%f136, [%rd56];
	fma.rn.f32 	%f137, %f135, %f135, %f132;
	fma.rn.f32 	%f138, %f136, %f136, %f133;
	fma.rn.f32 	%f139, %f135, %f136, %f134;
	add.s64 	%rd57, %rd127, 96;
	and.b64  	%rd58, %rd57, 4294967295;
	add.s64 	%rd59, %rd58, %rd5;
	shl.b64 	%rd60, %rd59, 2;
	add.s64 	%rd61, %rd2, %rd60;
	ld.global.nc.f32 	%f140, [%rd61];
	add.s64 	%rd62, %rd1, %rd60;
	ld.global.nc.f32 	%f141, [%rd62];
	fma.rn.f32 	%f142, %f140, %f140, %f137;
	fma.rn.f32 	%f143, %f141, %f141, %f138;
	fma.rn.f32 	%f144, %f140, %f141, %f139;
	add.s64 	%rd63, %rd127, 128;
	and.b64  	%rd64, %rd63, 4294967295;
	add.s64 	%rd65, %rd64, %rd5;
	shl.b64 	%rd66, %rd65, 2;
	add.s64 	%rd67, %rd2, %rd66;
	ld.global.nc.f32 	%f145, [%rd67];
	add.s64 	%rd68, %rd1, %rd66;
	ld.global.nc.f32 	%f146, [%rd68];
	fma.rn.f32 	%f147, %f145, %f145, %f142;
	fma.rn.f32 	%f148, %f146, %f146, %f143;
	fma.rn.f32 	%f149, %f145, %f146, %f144;
	add.s64 	%rd69, %rd127, 160;
	and.b64  	%rd70, %rd69, 4294967295;
	add.s64 	%rd71, %rd70, %rd5;
	shl.b64 	%rd72, %rd71, 2;
	add.s64 	%rd73, %rd2, %rd72;
	ld.global.nc.f32 	%f150, [%rd73];
	add.s64 	%rd74, %rd1, %rd72;
	ld.global.nc.f32 	%f151, [%rd74];
	fma.rn.f32 	%f152, %f150, %f150, %f147;
	fma.rn.f32 	%f153, %f151, %f151, %f148;
	fma.rn.f32 	%f154, %f150, %f151, %f149;
	add.s64 	%rd75, %rd127, 192;
	and.b64  	%rd76, %rd75, 4294967295;
	add.s64 	%rd77, %rd76, %rd5;
	shl.b64 	%rd78, %rd77, 2;
	add.s64 	%rd79, %rd2, %rd78;
	ld.global.nc.f32 	%f155, [%rd79];
	add.s64 	%rd80, %rd1, %rd78;
	ld.global.nc.f32 	%f156, [%rd80];
	fma.rn.f32 	%f157, %f155, %f155, %f152;
	fma.rn.f32 	%f158, %f156, %f156, %f153;
	fma.rn.f32 	%f159, %f155, %f156, %f154;
	add.s64 	%rd81, %rd127, 224;
	and.b64  	%rd82, %rd81, 4294967295;
	add.s64 	%rd83, %rd82, %rd5;
	shl.b64 	%rd84, %rd83, 2;
	add.s64 	%rd85, %rd2, %rd84;
	ld.global.nc.f32 	%f160, [%rd85];
	add.s64 	%rd86, %rd1, %rd84;
	ld.global.nc.f32 	%f161, [%rd86];
	fma.rn.f32 	%f241, %f160, %f160, %f157;
	fma.rn.f32 	%f242, %f161, %f161, %f158;
	fma.rn.f32 	%f243, %f160, %f161, %f159;
	add.s64 	%rd87, %rd127, 256;
	and.b64  	%rd127, %rd87, 4294967295;
$L__BB0_8:
	setp.eq.s64 	%p7, %rd12, 0;
	@%p7 bra 	$L__BB0_13;
	and.b64  	%rd122, %rd6, 3;
	setp.lt.u64 	%p8, %rd12, 4;
	@%p8 bra 	$L__BB0_11;
	add.s64 	%rd88, %rd127, %rd5;
	shl.b64 	%rd89, %rd88, 2;
	add.s64 	%rd90, %rd2, %rd89;
	ld.global.nc.f32 	%f163, [%rd90];
	add.s64 	%rd91, %rd1, %rd89;
	ld.global.nc.f32 	%f164, [%rd91];
	fma.rn.f32 	%f165, %f163, %f163, %f241;
	fma.rn.f32 	%f166, %f164, %f164, %f242;
	fma.rn.f32 	%f167, %f163, %f164, %f243;
	add.s64 	%rd92, %rd127, 32;
	and.b64  	%rd93, %rd92, 4294967295;
	add.s64 	%rd94, %rd93, %rd5;
	shl.b64 	%rd95, %rd94, 2;
	add.s64 	%rd96, %rd2, %rd95;
	ld.global.nc.f32 	%f168, [%rd96];
	add.s64 	%rd97, %rd1, %rd95;
	ld.global.nc.f32 	%f169, [%rd97];
	fma.rn.f32 	%f170, %f168, %f168, %f165;
	fma.rn.f32 	%f171, %f169, %f169, %f166;
	fma.rn.f32 	%f172, %f168, %f169, %f167;
	add.s64 	%rd98, %rd127, 64;
	and.b64  	%rd99, %rd98, 4294967295;
	add.s64 	%rd100, %rd99, %rd5;
	shl.b64 	%rd101, %rd100, 2;
	add.s64 	%rd102, %rd2, %rd101;
	ld.global.nc.f32 	%f173, [%rd102];
	add.s64 	%rd103, %rd1, %rd101;
	ld.global.nc.f32 	%f174, [%rd103];
	fma.rn.f32 	%f175, %f173, %f173, %f170;
	fma.rn.f32 	%f176, %f174, %f174, %f171;
	fma.rn.f32 	%f177, %f173, %f174, %f172;
	add.s64 	%rd104, %rd127, 96;
	and.b64  	%rd105, %rd104, 4294967295;
	add.s64 	%rd106, %rd105, %rd5;
	shl.b64 	%rd107, %rd106, 2;
	add.s64 	%rd108, %rd2, %rd107;
	ld.global.nc.f32 	%f178, [%rd108];
	add.s64 	%rd109, %rd1, %rd107;
	ld.global.nc.f32 	%f179, [%rd109];
	fma.rn.f32 	%f241, %f178, %f178, %f175;
	fma.rn.f32 	%f242, %f179, %f179, %f176;
	fma.rn.f32 	%f243, %f178, %f179, %f177;
	add.s64 	%rd110, %rd127, 128;
	and.b64  	%rd127, %rd110, 4294967295;
$L__BB0_11:
	setp.eq.s64 	%p9, %rd122, 0;
	@%p9 bra 	$L__BB0_13;
$L__BB0_12:
	.pragma "nounroll";
	add.s64 	%rd111, %rd127, %rd5;
	shl.b64 	%rd112, %rd111, 2;
	add.s64 	%rd113, %rd2, %rd112;
	ld.global.nc.f32 	%f180, [%rd113];
	add.s64 	%rd114, %rd1, %rd112;
	ld.global.nc.f32 	%f181, [%rd114];
	fma.rn.f32 	%f241, %f180, %f180, %f241;
	fma.rn.f32 	%f242, %f181, %f181, %f242;
	fma.rn.f32 	%f243, %f180, %f181, %f243;
	add.s64 	%rd115, %rd127, 32;
	and.b64  	%rd127, %rd115, 4294967295;
	add.s64 	%rd122, %rd122, -1;
	setp.eq.s64 	%p10, %rd122, 0;
	@%p10 bra 	$L__BB0_13;
	bra.uni 	$L__BB0_12;
$L__BB0_13:
	mov.b32 	%r7, %f241;
	shfl.sync.down.b32	%r8|%p11, %r7, 16, 31, -1;
	mov.b32 	%f182, %r8;
	add.f32 	%f183, %f241, %f182;
	mov.b32 	%r9, %f242;
	shfl.sync.down.b32	%r10|%p12, %r9, 16, 31, -1;
	mov.b32 	%f184, %r10;
	add.f32 	%f185, %f242, %f184;
	mov.b32 	%r11, %f243;
	shfl.sync.down.b32	%r12|%p13, %r11, 16, 31, -1;
	mov.b32 	%f186, %r12;
	add.f32 	%f187, %f243, %f186;
	mov.b32 	%r13, %f183;
	shfl.sync.down.b32	%r14|%p14, %r13, 8, 31, -1;
	mov.b32 	%f188, %r14;
	add.f32 	%f189, %f183, %f188;
	mov.b32 	%r15, %f185;
	shfl.sync.down.b32	%r16|%p15, %r15, 8, 31, -1;
	mov.b32 	%f190, %r16;
	add.f32 	%f191, %f185, %f190;
	mov.b32 	%r17, %f187;
	shfl.sync.down.b32	%r18|%p16, %r17, 8, 31, -1;
	mov.b32 	%f192, %r18;
	add.f32 	%f193, %f187, %f192;
	mov.b32 	%r19, %f189;
	shfl.sync.down.b32	%r20|%p17, %r19, 4, 31, -1;
	mov.b32 	%f194, %r20;
	add.f32 	%f195, %f189, %f194;
	mov.b32 	%r21, %f191;
	shfl.sync.down.b32	%r22|%p18, %r21, 4, 31, -1;
	mov.b32 	%f196, %r22;
	add.f32 	%f197, %f191, %f196;
	mov.b32 	%r23, %f193;
	shfl.sync.down.b32	%r24|%p19, %r23, 4, 31, -1;
	mov.b32 	%f198, %r24;
	add.f32 	%f199, %f193, %f198;
	mov.b32 	%r25, %f195;
	shfl.sync.down.b32	%r26|%p20, %r25, 2, 31, -1;
	mov.b32 	%f200, %r26;
	add.f32 	%f201, %f195, %f200;
	mov.b32 	%r27, %f197;
	shfl.sync.down.b32	%r28|%p21, %r27, 2, 31, -1;
	mov.b32 	%f202, %r28;
	add.f32 	%f203, %f197, %f202;
	mov.b32 	%r29, %f199;
	shfl.sync.down.b32	%r30|%p22, %r29, 2, 31, -1;
	mov.b32 	%f204, %r30;
	add.f32 	%f205, %f199, %f204;
	mov.b32 	%r31, %f201;
	shfl.sync.down.b32	%r32|%p23, %r31, 1, 31, -1;
	mov.b32 	%f206, %r32;
	add.f32 	%f40, %f201, %f206;
	mov.b32 	%r33, %f203;
	shfl.sync.down.b32	%r34|%p24, %r33, 1, 31, -1;
	mov.b32 	%f207, %r34;
	add.f32 	%f41, %f203, %f207;
	mov.b32 	%r35, %f205;
	shfl.sync.down.b32	%r36|%p25, %r35, 1, 31, -1;
	mov.b32 	%f208, %r36;
	add.f32 	%f42, %f205, %f208;
	setp.ne.s32 	%p26, %r1, 0;
	@%p26 bra 	$L__BB0_15;
	sqrt.rn.f32 	%f209, %f40;
	max.f32 	%f210, %f209, 0f322BCC77;
	sqrt.rn.f32 	%f211, %f41;
	max.f32 	%f212, %f211, 0f322BCC77;
	mul.f32 	%f213, %f210, %f212;
	div.rn.f32 	%f214, %f42, %f213;
	mov.f32 	%f215, 0f3F800000;
	sub.f32 	%f216, %f215, %f214;
	cvta.to.global.u64 	%rd116, %rd30;
	shl.b64 	%rd117, %rd3, 2;
	add.s64 	%rd118, %rd116, %rd117;
	st.global.f32 	[%rd118], %f216;
$L__BB0_15:
	ret;

}


// ===== COMPILED SASS (sm_100) =====

	.target	sm_100

	.elftype	@"ET_EXEC"


//--------------------- .note.nv.tkinfo           --------------------------
	.section	.note.nv.tkinfo,"",@"SHT_NOTE"
	.sectionflags	@"SHF_NOTE_NV_TKINFO"
	.tkinfo
        /*0018*/ 	.word	0x00000002
        /*0030*/ 	.string	""
        /*0030*/ 	.string	"ptxas"
        /*0030*/ 	.string	"Cuda compilation tools, release 13.0, V13.0.88"
        /*0030*/ 	.string	"Build cuda_13.0.r13.0/compiler.36424714_0"
        /*0030*/ 	.string	"-arch sm_100 -m 64 "



//--------------------- .note.nv.cuinfo           --------------------------
	.section	.note.nv.cuinfo,"",@"SHT_NOTE"
	.sectionflags	@"SHF_NOTE_NV_CUINFO"
        /*0018*/ 	.short	0x0002
        /*001a*/ 	.short	0x0064
        /*001c*/ 	.short	0x0082
	.zero		2


//--------------------- .nv.info                  --------------------------
	.section	.nv.info,"",@"SHT_CUDA_INFO"
	.align	4


	//----- nvinfo : EIATTR_REGCOUNT
	.align		4
        /*0000*/ 	.byte	0x04, 0x2f
        /*0002*/ 	.short	(.L_1 - .L_0)
	.align		4
.L_0:
        /*0004*/ 	.word	index@(_Z13cosine_kernelPKfS0_Pfmm)
        /*0008*/ 	.word	0x00000020


	//----- nvinfo : EIATTR_FRAME_SIZE
	.align		4
.L_1:
        /*000c*/ 	.byte	0x04, 0x11
        /*000e*/ 	.short	(.L_3 - .L_2)
	.align		4
.L_2:
        /*0010*/ 	.word	index@($__internal_1_$__cuda_sm3x_div_rn_noftz_f32_slowpath)
        /*0014*/ 	.word	0x00000000


	//----- nvinfo : EIATTR_FRAME_SIZE
	.align		4
.L_3:
        /*0018*/ 	.byte	0x04, 0x11
        /*001a*/ 	.short	(.L_5 - .L_4)
	.align		4
.L_4:
        /*001c*/ 	.word	index@($__internal_0_$__cuda_sm20_sqrt_rn_f32_slowpath)
        /*0020*/ 	.word	0x00000000


	//----- nvinfo : EIATTR_FRAME_SIZE
	.align		4
.L_5:
        /*0024*/ 	.byte	0x04, 0x11
        /*0026*/ 	.short	(.L_7 - .L_6)
	.align		4
.L_6:
        /*0028*/ 	.word	index@(_Z13cosine_kernelPKfS0_Pfmm)
        /*002c*/ 	.word	0x00000000


	//----- nvinfo : EIATTR_MIN_STACK_SIZE
	.align		4
.L_7:
        /*0030*/ 	.byte	0x04, 0x12
        /*0032*/ 	.short	(.L_9 - .L_8)
	.align		4
.L_8:
        /*0034*/ 	.word	index@(_Z13cosine_kernelPKfS0_Pfmm)
        /*0038*/ 	.word	0x00000000
.L_9:


//--------------------- .nv.compat                --------------------------
	.section	.nv.compat,"",@"SHT_CUDA_COMPAT_INFO"
	.align	4
        /*0000*/ 	.byte	0x02, 0x09, 0x00, 0x00, 0x02, 0x02, 0x01, 0x00, 0x02, 0x05, 0x05, 0x00, 0x03, 0x07, 0x01, 0x01
        /*0010*/ 	.byte	0x02, 0x03, 0x00, 0x00, 0x02, 0x06, 0x01, 0x00, 0x04, 0x0b, 0x08, 0x00, 0x01, 0x00, 0x00, 0x00
        /*0020*/ 	.byte	0x00, 0x00, 0x00, 0x00


//--------------------- .nv.info._Z13cosine_kernelPKfS0_Pfmm --------------------------
	.section	.nv.info._Z13cosine_kernelPKfS0_Pfmm,"",@"SHT_CUDA_INFO"
	.sectionflags	@""
	.align	4


	//----- nvinfo : EIATTR_CUDA_API_VERSION
	.align		4
        /*0000*/ 	.byte	0x04, 0x37
        /*0002*/ 	.short	(.L_11 - .L_10)
.L_10:
        /*0004*/ 	.word	0x00000082


	//----- nvinfo : EIATTR_KPARAM_INFO
	.align		4
.L_11:
        /*0008*/ 	.byte	0x04, 0x17
        /*000a*/ 	.short	(.L_13 - .L_12)
.L_12:
        /*000c*/ 	.word	0x00000000
        /*0010*/ 	.short	0x0004
        /*0012*/ 	.short	0x0020
        /*0014*/ 	.byte	0x00, 0xf0, 0x21, 0x00


	//----- nvinfo : EIATTR_KPARAM_INFO
	.align		4
.L_13:
        /*0018*/ 	.byte	0x04, 0x17
        /*001a*/ 	.short	(.L_15 - .L_14)
.L_14:
        /*001c*/ 	.word	0x00000000
        /*0020*/ 	.short	0x0003
        /*0022*/ 	.short	0x0018
        /*0024*/ 	.byte	0x00, 0xf0, 0x21, 0x00


	//----- nvinfo : EIATTR_KPARAM_INFO
	.align		4
.L_15:
        /*0028*/ 	.byte	0x04, 0x17
        /*002a*/ 	.short	(.L_17 - .L_16)
.L_16:
        /*002c*/ 	.word	0x00000000
        /*0030*/ 	.short	0x0002
        /*0032*/ 	.short	0x0010
        /*0034*/ 	.byte	0x00, 0xf5, 0x21, 0x00


	//----- nvinfo : EIATTR_KPARAM_INFO
	.align		4
.L_17:
        /*0038*/ 	.byte	0x04, 0x17
        /*003a*/ 	.short	(.L_19 - .L_18)
.L_18:
        /*003c*/ 	.word	0x00000000
        /*0040*/ 	.short	0x0001
        /*0042*/ 	.short	0x0008
        /*0044*/ 	.byte	0x00, 0xf5, 0x21, 0x00


	//----- nvinfo : EIATTR_KPARAM_INFO
	.align		4
.L_19:
        /*0048*/ 	.byte	0x04, 0x17
        /*004a*/ 	.short	(.L_21 - .L_20)
.L_20:
        /*004c*/ 	.word	0x00000000
        /*0050*/ 	.short	0x0000
        /*0052*/ 	.short	0x0000
        /*0054*/ 	.byte	0x00, 0xf5, 0x21, 0x00


	//----- nvinfo : EIATTR_SPARSE_MMA_MASK
	.align		4
.L_21:
        /*0058*/ 	.byte	0x03, 0x50
        /*005a*/ 	.short	0x0000


	//----- nvinfo : EIATTR_MAXREG_COUNT
	.align		4
        /*005c*/ 	.byte	0x03, 0x1b
        /*005e*/ 	.short	0x00ff


	//----- nvinfo : EIATTR_MERCURY_ISA_VERSION
	.align		4
        /*0060*/ 	.byte	0x03, 0x5f
        /*0062*/ 	.short	0x0101


	//----- nvinfo : EIATTR_COOP_GROUP_MASK_REGIDS
	.align		4
        /*0064*/ 	.byte	0x04, 0x29
        /*0066*/ 	.short	(.L_23 - .L_22)


	//   ....[0]....
.L_22:
        /*0068*/ 	.word	0xffffffff


	//   ....[1]....
        /*006c*/ 	.word	0xffffffff


	//   ....[2]....
        /*0070*/ 	.word	0xffffffff


	//   ....[3]....
        /*0074*/ 	.word	0xffffffff


	//   ....[4]....
        /*0078*/ 	.word	0xffffffff


	//   ....[5]....
        /*007c*/ 	.word	0xffffffff


	//   ....[6]....
        /*0080*/ 	.word	0xffffffff


	//   ....[7]....
        /*0084*/ 	.word	0xffffffff


	//   ....[8]....
        /*0088*/ 	.word	0xffffffff


	//   ....[9]....
        /*008c*/ 	.word	0xffffffff


	//   ....[10]....
        /*0090*/ 	.word	0xffffffff


	//   ....[11]....
        /*0094*/ 	.word	0xffffffff


	//   ....[12]....
        /*0098*/ 	.word	0xffffffff


	//   ....[13]....
        /*009c*/ 	.word	0xffffffff


	//   ....[14]....
        /*00a0*/ 	.word	0xffffffff


	//----- nvinfo : EIATTR_COOP_GROUP_INSTR_OFFSETS
	.align		4
.L_23:
        /*00a4*/ 	.byte	0x04, 0x28
        /*00a6*/ 	.short	(.L_25 - .L_24)


	//   ....[0]....
.L_24:
        /*00a8*/ 	.word	0x000017b0


	//   ....[1]....
        /*00ac*/ 	.word	0x000017d0


	//   ....[2]....
        /*00b0*/ 	.word	0x000017e0


	//   ....[3]....
        /*00b4*/ 	.word	0x00001810


	//   ....[4]....
        /*00b8*/ 	.word	0x00001830


	//   ....[5]....
        /*00bc*/ 	.word	0x00001840


	//   ....[6]....
        /*00c0*/ 	.word	0x00001870


	//   ....[7]....
        /*00c4*/ 	.word	0x00001890


	//   ....[8]....
        /*00c8*/ 	.word	0x000018a0


	//   ....[9]....
        /*00cc*/ 	.word	0x000018d0


	//   ....[10]....
        /*00d0*/ 	.word	0x000018f0


	//   ....[11]....
        /*00d4*/ 	.word	0x00001900


	//   ....[12]....
        /*00d8*/ 	.word	0x00001930


	//   ....[13]....
        /*00dc*/ 	.word	0x00001950


	//   ....[14]....
        /*00e0*/ 	.word	0x00001960


	//----- nvinfo : EIATTR_VRC_CTA_INIT_COUNT
	.align		4
.L_25:
        /*00e4*/ 	.byte	0x02, 0x4a
	.zero		1
	.zero		1


	//----- nvinfo : EIATTR_EXIT_INSTR_OFFSETS
	.align		4
        /*00e8*/ 	.byte	0x04, 0x1c
        /*00ea*/ 	.short	(.L_27 - .L_26)


	//   ....[0]....
.L_26:
        /*00ec*/ 	.word	0x00000090


	//   ....[1]....
        /*00f0*/ 	.word	0x00001980


	//   ....[2]....
        /*00f4*/ 	.word	0x00001cc0


	//----- nvinfo : EIATTR_CRS_STACK_SIZE
	.align		4
.L_27:
        /*00f8*/ 	.byte	0x04, 0x1e
        /*00fa*/ 	.short	(.L_29 - .L_28)
.L_28:
        /*00fc*/ 	.word	0x00000000


	//----- nvinfo : EIATTR_CBANK_PARAM_SIZE
	.align		4
.L_29:
        /*0100*/ 	.byte	0x03, 0x19
        /*0102*/ 	.short	0x0028


	//----- nvinfo : EIATTR_PARAM_CBANK
	.align		4
        /*0104*/ 	.byte	0x04, 0x0a
        /*0106*/ 	.short	(.L_31 - .L_30)
	.align		4
.L_30:
        /*0108*/ 	.word	index@(.nv.constant0._Z13cosine_kernelPKfS0_Pfmm)
        /*010c*/ 	.short	0x0380
        /*010e*/ 	.short	0x0028


	//----- nvinfo : EIATTR_SW_WAR
	.align		4
.L_31:
        /*0110*/ 	.byte	0x04, 0x36
        /*0112*/ 	.short	(.L_33 - .L_32)
.L_32:
        /*0114*/ 	.word	0x00000008
.L_33:


//--------------------- .nv.callgraph             --------------------------
	.section	.nv.callgraph,"",@"SHT_CUDA_CALLGRAPH"
	.align	4
	.sectionentsize	8
	.align		4
        /*0000*/ 	.word	0x00000000
	.align		4
        /*0004*/ 	.word	0xffffffff
	.align		4
        /*0008*/ 	.word	0x00000000
	.align		4
        /*000c*/ 	.word	0xfffffffe
	.align		4
        /*0010*/ 	.word	0x00000000
	.align		4
        /*0014*/ 	.word	0xfffffffd
	.align		4
        /*0018*/ 	.word	0x00000000
	.align		4
        /*001c*/ 	.word	0xfffffffc


//--------------------- .text._Z13cosine_kernelPKfS0_Pfmm --------------------------
	.section	.text._Z13cosine_kernelPKfS0_Pfmm,"ax",@progbits
	.align	128
        .global         _Z13cosine_kernelPKfS0_Pfmm
        .type           _Z13cosine_kernelPKfS0_Pfmm,@function
        .size           _Z13cosine_kernelPKfS0_Pfmm,(.L_x_32 - _Z13cosine_kernelPKfS0_Pfmm)
        .other          _Z13cosine_kernelPKfS0_Pfmm,@"STO_CUDA_ENTRY STV_DEFAULT"
_Z13cosine_kernelPKfS0_Pfmm:
.text._Z13cosine_kernelPKfS0_Pfmm:
[----:B------:R-:W-:Y:S01]  /*0000*/  LDC R1, c[0x0][0x37c] ;  /* 0x0000df00ff017b82 */ /* 0x000fe20000000800 */
[----:B------:R-:W0:Y:S07]  /*0010*/  S2R R3, SR_TID.X ;  /* 0x0000000000037919 */ /* 0x000e2e0000002100 */
[----:B------:R-:W0:Y:S01]  /*0020*/  S2UR UR4, SR_CTAID.X ;  /* 0x00000000000479c3 */ /* 0x000e220000002500 */
[----:B------:R-:W1:Y:S07]  /*0030*/  LDCU.64 UR6, c[0x0][0x398] ;  /* 0x00007300ff0677ac */ /* 0x000e6e0008000a00 */
[----:B------:R-:W0:Y:S02]  /*0040*/  LDC R0, c[0x0][0x360] ;  /* 0x0000d800ff007b82 */ /* 0x000e240000000800 */
[----:B0-----:R-:W-:-:S05]  /*0050*/  IMAD R0, R0, UR4, R3 ;  /* 0x0000000400007c24 */ /* 0x001fca000f8e0203 */
[----:B------:R-:W-:-:S04]  /*0060*/  SHF.R.U32.HI R0, RZ, 0x5, R0 ;  /* 0x00000005ff007819 */ /* 0x000fc80000011600 */
[----:B-1----:R-:W-:-:S04]  /*0070*/  ISETP.GE.U32.AND P0, PT, R0, UR6, PT ;  /* 0x0000000600007c0c */ /* 0x002fc8000bf06070 */
[----:B------:R-:W-:-:S13]  /*0080*/  ISETP.GE.U32.AND.EX P0, PT, RZ, UR7, PT, P0 ;  /* 0x00000007ff007c0c */ /* 0x000fda000bf06100 */
[----:B------:R-:W-:Y:S05]  /*0090*/  @P0 EXIT ;  /* 0x000000000000094d */ /* 0x000fea0003800000 */
[----:B------:R-:W0:Y:S01]  /*00a0*/  LDCU.64 UR6, c[0x0][0x3a0] ;  /* 0x00007400ff0677ac */ /* 0x000e220008000a00 */
[----:B------:R-:W-:Y:S01]  /*00b0*/  LOP3.LUT R2, R3, 0x1f, RZ, 0xc0, !PT ;  /* 0x0000001f03027812 */ /* 0x000fe200078ec0ff */
[----:B------:R-:W-:Y:S01]  /*00c0*/  BSSY.RECONVERGENT B0, `(.L_x_0) ;  /* 0x000016e000007945 */ /* 0x000fe20003800200 */
[----:B------:R-:W-:Y:S01]  /*00d0*/  HFMA2 R5, -RZ, RZ, 0, 0 ;  /* 0x00000000ff057431 */ /* 0x000fe200000001ff */
[----:B------:R-:W1:Y:S01]  /*00e0*/  LDCU.64 UR4, c[0x0][0x358] ;  /* 0x00006b00ff0477ac */ /* 0x000e620008000a00 */
[----:B------:R-:W-:Y:S02]  /*00f0*/  IMAD.MOV.U32 R8, RZ, RZ, RZ ;  /* 0x000000ffff087224 */ /* 0x000fe400078e00ff */
[----:B------:R-:W-:Y:S01]  /*0100*/  IMAD.MOV.U32 R3, RZ, RZ, RZ ;  /* 0x000000ffff037224 */ /* 0x000fe200078e00ff */
[----:B0-----:R-:W-:-:S04]  /*0110*/  ISETP.GE.U32.AND P0, PT, R2, UR6, PT ;  /* 0x0000000602007c0c */ /* 0x001fc8000bf06070 */
[----:B------:R-:W-:-:S13]  /*0120*/  ISETP.GE.U32.AND.EX P0, PT, RZ, UR7, PT, P0 ;  /* 0x00000007ff007c0c */ /* 0x000fda000bf06100 */
[----:B-1----:R-:W-:Y:S05]  /*0130*/  @P0 BRA `(.L_x_1) ;  /* 0x0000001400980947 */ /* 0x002fea0003800000 */
[----:B------:R-:W-:Y:S01]  /*0140*/  IMAD.MOV.U32 R4, RZ, RZ, R2 ;  /* 0x000000ffff047224 */ /* 0x000fe200078e0002 */
[----:B------:R-:W-:Y:S01]  /*0150*/  BSSY.RECONVERGENT B1, `(.L_x_2) ;  /* 0x000007d000017945 */ /* 0x000fe20003800200 */
[----:B------:R-:W-:Y:S01]  /*0160*/  IMAD.MOV.U32 R15, RZ, RZ, RZ ;  /* 0x000000ffff0f7224 */ /* 0x000fe200078e00ff */
[----:B------:R-:W-:Y:S01]  /*0170*/  MOV R5, RZ ;  /* 0x000000ff00057202 */ /* 0x000fe20000000f00 */
[----:B------:R-:W-:Y:S01]  /*0180*/  IMAD.MOV.U32 R8, RZ, RZ, RZ ;  /* 0x000000ffff087224 */ /* 0x000fe200078e00ff */
[----:B------:R-:W-:Y:S02]  /*0190*/  LOP3.LUT R3, RZ, R4, RZ, 0x33, !PT ;  /* 0x00000004ff037212 */ /* 0x000fe400078e33ff */
[----:B------:R-:W-:Y:S02]  /*01a0*/  LOP3.LUT R10, RZ, R15, RZ, 0x33, !PT ;  /* 0x0000000fff0a7212 */ /* 0x000fe400078e33ff */
[----:B------:R-:W-:-:S04]  /*01b0*/  IADD3 R3, P0, PT, R3, UR6, RZ ;  /* 0x0000000603037c10 */ /* 0x000fc8000ff1e0ff */
[----:B------:R-:W-:Y:S02]  /*01c0*/  IADD3.X R10, PT, PT, R10, UR7, RZ, P0, !PT ;  /* 0x000000070a0a7c10 */ /* 0x000fe400087fe4ff */
[C---:B------:R-:W-:Y:S02]  /*01d0*/  ISETP.GE.U32.AND P1, PT, R3.reuse, 0x1e0, PT ;  /* 0x000001e00300780c */ /* 0x040fe40003f26070 */
[----:B------:R-:W-:Y:S01]  /*01e0*/  SHF.R.U64 R6, R3, 0x5, R10 ;  /* 0x0000000503067819 */ /* 0x000fe2000000120a */
[----:B------:R-:W-:Y:S01]  /*01f0*/  IMAD.MOV.U32 R3, RZ, RZ, RZ ;  /* 0x000000ffff037224 */ /* 0x000fe200078e00ff */
[----:B------:R-:W-:Y:S02]  /*0200*/  ISETP.GE.U32.AND.EX P1, PT, R10, RZ, PT, P1 ;  /* 0x000000ff0a00720c */ /* 0x000fe40003f26110 */
[----:B------:R-:W-:-:S04]  /*0210*/  IADD3 R6, P2, PT, R6, 0x1, RZ ;  /* 0x0000000106067810 */ /* 0x000fc80007f5e0ff */
[----:B------:R-:W-:Y:S02]  /*0220*/  LOP3.LUT R23, R6, 0xf, RZ, 0xc0, !PT ;  /* 0x0000000f06177812 */ /* 0x000fe400078ec0ff */
[----:B------:R-:W-:Y:S02]  /*0230*/  LEA.HI.X R7, R10, RZ, RZ, 0x1b, P2 ;  /* 0x000000ff0a077211 */ /* 0x000fe400010fdcff */
[----:B------:R-:W-:-:S04]  /*0240*/  ISETP.NE.U32.AND P0, PT, R23, RZ, PT ;  /* 0x000000ff1700720c */ /* 0x000fc80003f05070 */
[----:B------:R-:W-:Y:S01]  /*0250*/  ISETP.NE.AND.EX P0, PT, RZ, RZ, PT, P0 ;  /* 0x000000ffff00720c */ /* 0x000fe20003f05300 */
[----:B------:R-:W-:-:S12]  /*0260*/  @!P1 BRA `(.L_x_3) ;  /* 0x0000000400ac9947 */ /* 0x000fd80003800000 */
[----:B------:R-:W0:Y:S01]  /*0270*/  LDCU.128 UR8, c[0x0][0x380] ;  /* 0x00007000ff0877ac */ /* 0x000e220008000c00 */
[----:B------:R-:W-:Y:S02]  /*0280*/  MOV R5, R15 ;  /* 0x0000000f00057202 */ /* 0x000fe40000000f00 */
[----:B------:R-:W-:Y:S02]  /*0290*/  LOP3.LUT R7, R7, 0xfffffff, RZ, 0xc0, !PT ;  /* 0x0fffffff07077812 */ /* 0x000fe400078ec0ff */
[----:B------:R-:W-:Y:S01]  /*02a0*/  LOP3.LUT R9, R6, 0xfffffff0, RZ, 0xc0, !PT ;  /* 0xfffffff006097812 */ /* 0x000fe200078ec0ff */
[----:B------:R-:W-:-:S04]  /*02b0*/  IMAD.WIDE.U32 R10, R0, UR6, R4 ;  /* 0x00000006000a7c25 */ /* 0x000fc8000f8e0004 */
[----:B------:R-:W-:Y:S01]  /*02c0*/  IMAD R11, R0, UR7, R11 ;  /* 0x00000007000b7c24 */ /* 0x000fe2000f8e020b */
[----:B------:R-:W-:Y:S01]  /*02d0*/  LEA R14, P1, R10, 0x400, 0x2 ;  /* 0x000004000a0e7811 */ /* 0x000fe200078210ff */
[----:B------:R-:W-:-:S03]  /*02e0*/  IMAD.MOV.U32 R5, RZ, RZ, RZ ;  /* 0x000000ffff057224 */ /* 0x000fc600078e00ff */
[----:B------:R-:W-:Y:S02]  /*02f0*/  LEA.HI.X R11, R10, RZ, R11, 0x2, P1 ;  /* 0x000000ff0a0b7211 */ /* 0x000fe400008f140b */
[C---:B0-----:R-:W-:Y:S02]  /*0300*/  IADD3 R16, P1, PT, R14.reuse, UR8, RZ ;  /* 0x000000080e107c10 */ /* 0x041fe4000ff3e0ff */
[----:B------:R-:W-:Y:S02]  /*0310*/  IADD3 R14, P2, PT, R14, UR10, RZ ;  /* 0x0000000a0e0e7c10 */ /* 0x000fe4000ff5e0ff */
[C---:B------:R-:W-:Y:S02]  /*0320*/  IADD3.X R17, PT, PT, R11.reuse, UR9, RZ, P1, !PT ;  /* 0x000000090b117c10 */ /* 0x040fe40008ffe4ff */
[----:B------:R-:W-:-:S09]  /*0330*/  IADD3.X R11, PT, PT, R11, UR11, RZ, P2, !PT ;  /* 0x0000000b0b0b7c10 */ /* 0x000fd200097fe4ff */
.L_x_4:
[----:B------:R-:W-:Y:S01]  /*0340*/  IMAD.MOV.U32 R12, RZ, RZ, R16 ;  /* 0x000000ffff0c7224 */ /* 0x000fe200078e0010 */
[----:B------:R-:W-:Y:S01]  /*0350*/  MOV R13, R17 ;  /* 0x00000011000d7202 */ /* 0x000fe20000000f00 */
[----:B------:R-:W-:-:S04]  /*0360*/  IMAD.MOV.U32 R10, RZ, RZ, R14 ;  /* 0x000000ffff0a7224 */ /* 0x000fc800078e000e */
[----:B------:R-:W2:Y:S04]  /*0370*/  LDG.E.CONSTANT R17, desc[UR4][R12.64+-0x400] ;  /* 0xfffc00040c117981 */ /* 0x000ea8000c1e9900 */
[----:B------:R-:W3:Y:S04]  /*0380*/  LDG.E.CONSTANT R24, desc[UR4][R10.64+-0x400] ;  /* 0xfffc00040a187981 */ /* 0x000ee8000c1e9900 */
[----:B------:R-:W4:Y:S04]  /*0390*/  LDG.E.CONSTANT R19, desc[UR4][R12.64+-0x380] ;  /* 0xfffc80040c137981 */ /* 0x000f28000c1e9900 */
[----:B------:R-:W5:Y:S04]  /*03a0*/  LDG.E.CONSTANT R18, desc[UR4][R10.64+-0x380] ;  /* 0xfffc80040a127981 */ /* 0x000f68000c1e9900 */
[----:B------:R-:W5:Y:S04]  /*03b0*/  LDG.E.CONSTANT R14, desc[UR4][R12.64+-0x300] ;  /* 0xfffd00040c0e7981 */ /* 0x000f68000c1e9900 */
[----:B------:R-:W5:Y:S04]  /*03c0*/  LDG.E.CONSTANT R27, desc[UR4][R10.64+-0x300] ;  /* 0xfffd00040a1b7981 */ /* 0x000f68000c1e9900 */
[----:B------:R-:W5:Y:S04]  /*03d0*/  LDG.E.CONSTANT R22, desc[UR4][R12.64+-0x280] ;  /* 0xfffd80040c167981 */ /* 0x000f68000c1e9900 */
[----:B------:R-:W5:Y:S04]  /*03e0*/  LDG.E.CONSTANT R25, desc[UR4][R10.64+-0x280] ;  /* 0xfffd80040a197981 */ /* 0x000f68000c1e9900 */
[----:B------:R-:W5:Y:S04]  /*03f0*/  LDG.E.CONSTANT R21, desc[UR4][R12.64+-0x200] ;  /* 0xfffe00040c157981 */ /* 0x000f68000c1e9900 */
[----:B------:R-:W5:Y:S04]  /*0400*/  LDG.E.CONSTANT R16, desc[UR4][R10.64+-0x200] ;  /* 0xfffe00040a107981 */ /* 0x000f68000c1e9900 */
[----:B------:R-:W5:Y:S01]  /*0410*/  LDG.E.CONSTANT R20, desc[UR4][R12.64+-0x180] ;  /* 0xfffe80040c147981 */ /* 0x000f62000c1e9900 */
[C---:B--2---:R-:W-:Y:S01]  /*0420*/  FFMA R8, R17.reuse, R17, R8 ;  /* 0x0000001111087223 */ /* 0x044fe20000000008 */
[-C--:B---3--:R-:W-:Y:S01]  /*0430*/  FFMA R5, R17, R24.reuse, R5 ;  /* 0x0000001811057223 */ /* 0x088fe20000000005 */
[----:B------:R-:W-:Y:S01]  /*0440*/  FFMA R3, R24, R24, R3 ;  /* 0x0000001818037223 */ /* 0x000fe20000000003 */
[----:B------:R-:W2:Y:S01]  /*0450*/  LDG.E.CONSTANT R17, desc[UR4][R10.64+-0x180] ;  /* 0xfffe80040a117981 */ /* 0x000ea2000c1e9900 */
[C---:B----4-:R-:W-:Y:S01]  /*0460*/  FFMA R29, R19.reuse, R19, R8 ;  /* 0x00000013131d7223 */ /* 0x050fe20000000008 */
[-C--:B-----5:R-:W-:Y:S01]  /*0470*/  FFMA R24, R19, R18.reuse, R5 ;  /* 0x0000001213187223 */ /* 0x0a0fe20000000005 */
[----:B------:R-:W-:Y:S01]  /*0480*/  FFMA R8, R18, R18, R3 ;  /* 0x0000001212087223 */ /* 0x000fe20000000003 */
[----:B------:R-:W3:Y:S04]  /*0490*/  LDG.E.CONSTANT R19, desc[UR4][R10.64+-0x100] ;  /* 0xffff00040a137981 */ /* 0x000ee8000c1e9900 */
[----:B------:R-:W4:Y:S01]  /*04a0*/  LDG.E.CONSTANT R18, desc[UR4][R12.64+-0x100] ;  /* 0xffff00040c127981 */ /* 0x000f22000c1e9900 */
[C---:B------:R-:W-:Y:S01]  /*04b0*/  FFMA R29, R14.reuse, R14, R29 ;  /* 0x0000000e0e1d7223 */ /* 0x040fe2000000001d */
[-C--:B------:R-:W-:Y:S01]  /*04c0*/  FFMA R24, R14, R27.reuse, R24 ;  /* 0x0000001b0e187223 */ /* 0x080fe20000000018 */
[----:B------:R-:W-:Y:S01]  /*04d0*/  FFMA R8, R27, R27, R8 ;  /* 0x0000001b1b087223 */ /* 0x000fe20000000008 */
[----:B------:R-:W5:Y:S04]  /*04e0*/  LDG.E.CONSTANT R5, desc[UR4][R12.64+-0x80] ;  /* 0xffff80040c057981 */ /* 0x000f68000c1e9900 */
[----:B------:R-:W5:Y:S01]  /*04f0*/  LDG.E.CONSTANT R14, desc[UR4][R10.64+-0x80] ;  /* 0xffff80040a0e7981 */ /* 0x000f62000c1e9900 */
[C---:B------:R-:W-:Y:S01]  /*0500*/  FFMA R26, R22.reuse, R22, R29 ;  /* 0x00000016161a7223 */ /* 0x040fe2000000001d */
[-C--:B------:R-:W-:Y:S01]  /*0510*/  FFMA R27, R22, R25.reuse, R24 ;  /* 0x00000019161b7223 */ /* 0x080fe20000000018 */
[----:B------:R-:W-:Y:S01]  /*0520*/  FFMA R25, R25, R25, R8 ;  /* 0x0000001919197223 */ /* 0x000fe20000000008 */
[----:B------:R-:W5:Y:S01]  /*0530*/  LDG.E.CONSTANT R3, desc[UR4][R10.64] ;  /* 0x000000040a037981 */ /* 0x000f62000c1e9900 */
[----:B------:R-:W-:-:S03]  /*0540*/  FFMA R29, R21, R21, R26 ;  /* 0x00000015151d7223 */ /* 0x000fc6000000001a */
[----:B------:R-:W5:Y:S01]  /*0550*/  LDG.E.CONSTANT R8, desc[UR4][R12.64] ;  /* 0x000000040c087981 */ /* 0x000f62000c1e9900 */
[----:B------:R-:W-:-:S03]  /*0560*/  FFMA R26, R21, R16, R27 ;  /* 0x00000010151a7223 */ /* 0x000fc6000000001b */
[----:B------:R-:W5:Y:S04]  /*0570*/  LDG.E.CONSTANT R21, desc[UR4][R10.64+0x80] ;  /* 0x000080040a157981 */ /* 0x000f68000c1e9900 */
[----:B------:R-:W5:Y:S01]  /*0580*/  LDG.E.CONSTANT R22, desc[UR4][R12.64+0x80] ;  /* 0x000080040c167981 */ /* 0x000f62000c1e9900 */
[----:B------:R-:W-:Y:S01]  /*0590*/  FFMA R24, R16, R16, R25 ;  /* 0x0000001010187223 */ /* 0x000fe20000000019 */
[C---:B------:R-:W-:Y:S02]  /*05a0*/  FFMA R29, R20.reuse, R20, R29 ;  /* 0x00000014141d7223 */ /* 0x040fe4000000001d */
[----:B------:R-:W5:Y:S04]  /*05b0*/  LDG.E.CONSTANT R25, desc[UR4][R12.64+0x100] ;  /* 0x000100040c197981 */ /* 0x000f68000c1e9900 */
[----:B------:R-:W5:Y:S01]  /*05c0*/  LDG.E.CONSTANT R16, desc[UR4][R10.64+0x100] ;  /* 0x000100040a107981 */ /* 0x000f62000c1e9900 */
[-C--:B--2---:R-:W-:Y:S01]  /*05d0*/  FFMA R26, R20, R17.reuse, R26 ;  /* 0x00000011141a7223 */ /* 0x084fe2000000001a */
[----:B------:R-:W-:-:S02]  /*05e0*/  FFMA R24, R17, R17, R24 ;  /* 0x0000001111187223 */ /* 0x000fc40000000018 */
[----:B------:R-:W2:Y:S01]  /*05f0*/  LDG.E.CONSTANT R17, desc[UR4][R10.64+0x180] ;  /* 0x000180040a117981 */ /* 0x000ea2000c1e9900 */
[C---:B----4-:R-:W-:Y:S01]  /*0600*/  FFMA R20, R18.reuse, R18, R29 ;  /* 0x0000001212147223 */ /* 0x050fe2000000001d */
[-C--:B---3--:R-:W-:Y:S02]  /*0610*/  FFMA R27, R18, R19.reuse, R26 ;  /* 0x00000013121b7223 */ /* 0x088fe4000000001a */
[----:B------:R-:W3:Y:S01]  /*0620*/  LDG.E.CONSTANT R18, desc[UR4][R12.64+0x180] ;  /* 0x000180040c127981 */ /* 0x000ee2000c1e9900 */
[----:B------:R-:W-:Y:S01]  /*0630*/  FFMA R19, R19, R19, R24 ;  /* 0x0000001313137223 */ /* 0x000fe20000000018 */
[----:B-----5:R-:W-:-:S03]  /*0640*/  FFMA R29, R5, R5, R20 ;  /* 0x00000005051d7223 */ /* 0x020fc60000000014 */
[-C--:B------:R-:W-:Y:S01]  /*0650*/  FFMA R20, R14, R14.reuse, R19 ;  /* 0x0000000e0e147223 */ /* 0x080fe20000000013 */
[----:B------:R-:W-:Y:S01]  /*0660*/  FFMA R24, R5, R14, R27 ;  /* 0x0000000e05187223 */ /* 0x000fe2000000001b */
[----:B------:R-:W4:Y:S02]  /*0670*/  LDG.E.CONSTANT R19, desc[UR4][R10.64+0x300] ;  /* 0x000300040a137981 */ /* 0x000f24000c1e9900 */
[-C--:B------:R-:W-:Y:S02]  /*0680*/  FFMA R20, R3, R3.reuse, R20 ;  /* 0x0000000303147223 */ /* 0x080fe40000000014 */
[----:B------:R-:W5:Y:S04]  /*0690*/  LDG.E.CONSTANT R5, desc[UR4][R12.64+0x200] ;  /* 0x000200040c057981 */ /* 0x000f68000c1e9900 */
[----:B------:R-:W4:Y:S01]  /*06a0*/  LDG.E.CONSTANT R14, desc[UR4][R10.64+0x200] ;  /* 0x000200040a0e7981 */ /* 0x000f22000c1e9900 */
[C---:B------:R-:W-:Y:S01]  /*06b0*/  FFMA R29, R8.reuse, R8, R29 ;  /* 0x00000008081d7223 */ /* 0x040fe2000000001d */
[----:B------:R-:W-:-:S02]  /*06c0*/  FFMA R24, R8, R3, R24 ;  /* 0x0000000308187223 */ /* 0x000fc40000000018 */
[----:B------:R-:W4:Y:S01]  /*06d0*/  LDG.E.CONSTANT R3, desc[UR4][R12.64+0x280] ;  /* 0x000280040c037981 */ /* 0x000f22000c1e9900 */
[----:B------:R-:W-:-:S03]  /*06e0*/  FFMA R27, R21, R21, R20 ;  /* 0x00000015151b7223 */ /* 0x000fc60000000014 */
[----:B------:R-:W4:Y:S01]  /*06f0*/  LDG.E.CONSTANT R8, desc[UR4][R10.64+0x280] ;  /* 0x000280040a087981 */ /* 0x000f22000c1e9900 */
[----:B------:R-:W-:-:S03]  /*0700*/  FFMA R26, R22, R22, R29 ;  /* 0x00000016161a7223 */ /* 0x000fc6000000001d */
[----:B------:R-:W4:Y:S01]  /*0710*/  LDG.E.CONSTANT R20, desc[UR4][R12.64+0x300] ;  /* 0x000300040c147981 */ /* 0x000f22000c1e9900 */
[----:B------:R-:W-:-:S03]  /*0720*/  FFMA R29, R22, R21, R24 ;  /* 0x00000015161d7223 */ /* 0x000fc60000000018 */
[----:B------:R0:W4:Y:S04]  /*0730*/  LDG.E.CONSTANT R22, desc[UR4][R12.64+0x380] ;  /* 0x000380040c167981 */ /* 0x000128000c1e9900 */
[----:B------:R1:W4:Y:S01]  /*0740*/  LDG.E.CONSTANT R21, desc[UR4][R10.64+0x380] ;  /* 0x000380040a157981 */ /* 0x000322000c1e9900 */
[CC--:B------:R-:W-:Y:S01]  /*0750*/  FFMA R28, R25.reuse, R16.reuse, R29 ;  /* 0x00000010191c7223 */ /* 0x0c0fe2000000001d */
[----:B------:R-:W-:Y:S01]  /*0760*/  FFMA R24, R16, R16, R27 ;  /* 0x0000001010187223 */ /* 0x000fe2000000001b */
[----:B------:R-:W-:Y:S01]  /*0770*/  IADD3 R16, P1, PT, R12, 0x800, RZ ;  /* 0x000008000c107810 */ /* 0x000fe20007f3e0ff */
[----:B------:R-:W-:Y:S01]  /*0780*/  FFMA R26, R25, R25, R26 ;  /* 0x00000019191a7223 */ /* 0x000fe2000000001a */
[----:B------:R-:W-:-:S05]  /*0790*/  IADD3 R4, P2, PT, R4, 0x200, RZ ;  /* 0x0000020004047810 */ /* 0x000fca0007f5e0ff */
[----:B------:R-:W-:Y:S02]  /*07a0*/  IMAD.X R15, RZ, RZ, R15, P2 ;  /* 0x000000ffff0f7224 */ /* 0x000fe400010e060f */
[-C--:B--2---:R-:W-:Y:S01]  /*07b0*/  FFMA R25, R17, R17.reuse, R24 ;  /* 0x0000001111197223 */ /* 0x084fe20000000018 */
[C---:B---3--:R-:W-:Y:S01]  /*07c0*/  FFMA R27, R18.reuse, R17, R28 ;  /* 0x00000011121b7223 */ /* 0x048fe2000000001c */
[----:B------:R-:W-:Y:S01]  /*07d0*/  IMAD.X R17, RZ, RZ, R13, P1 ;  /* 0x000000ffff117224 */ /* 0x000fe200008e060d */
[----:B------:R-:W-:Y:S01]  /*07e0*/  IADD3 R9, P1, PT, R9, -0x10, RZ ;  /* 0xfffffff009097810 */ /* 0x000fe20007f3e0ff */
[----:B------:R-:W-:-:S03]  /*07f0*/  FFMA R26, R18, R18, R26 ;  /* 0x00000012121a7223 */ /* 0x000fc6000000001a */
[----:B------:R-:W-:Y:S02]  /*0800*/  IADD3.X R7, PT, PT, R7, -0x1, RZ, P1, !PT ;  /* 0xffffffff07077810 */ /* 0x000fe40000ffe4ff */
[----:B------:R-:W-:-:S04]  /*0810*/  ISETP.NE.U32.AND P1, PT, R9, RZ, PT ;  /* 0x000000ff0900720c */ /* 0x000fc80003f25070 */
[----:B------:R-:W-:Y:S01]  /*0820*/  ISETP.NE.AND.EX P1, PT, R7, RZ, PT, P1 ;  /* 0x000000ff0700720c */ /* 0x000fe20003f25310 */
[C---:B-----5:R-:W-:Y:S01]  /*0830*/  FFMA R26, R5.reuse, R5, R26 ;  /* 0x00000005051a7223 */ /* 0x060fe2000000001a */
[-C--:B----4-:R-:W-:Y:S01]  /*0840*/  FFMA R27, R5, R14.reuse, R27 ;  /* 0x0000000e051b7223 */ /* 0x090fe2000000001b */
[----:B------:R-:W-:Y:S02]  /*0850*/  FFMA R25, R14, R14, R25 ;  /* 0x0000000e0e197223 */ /* 0x000fe40000000019 */
[C---:B------:R-:W-:Y:S01]  /*0860*/  FFMA R5, R3.reuse, R3, R26 ;  /* 0x0000000303057223 */ /* 0x040fe2000000001a */
[-C--:B0-----:R-:W-:Y:S01]  /*0870*/  FFMA R12, R3, R8.reuse, R27 ;  /* 0x00000008030c7223 */ /* 0x081fe2000000001b */
[----:B------:R-:W-:Y:S01]  /*0880*/  FFMA R8, R8, R8, R25 ;  /* 0x0000000808087223 */ /* 0x000fe20000000019 */
[----:B------:R-:W-:Y:S01]  /*0890*/  IADD3 R14, P3, PT, R10, 0x800, RZ ;  /* 0x000008000a0e7810 */ /* 0x000fe20007f7e0ff */
[C---:B------:R-:W-:Y:S01]  /*08a0*/  FFMA R5, R20.reuse, R20, R5 ;  /* 0x0000001414057223 */ /* 0x040fe20000000005 */
[-C--:B------:R-:W-:Y:S01]  /*08b0*/  FFMA R12, R20, R19.reuse, R12 ;  /* 0x00000013140c7223 */ /* 0x080fe2000000000c */
[----:B-1----:R-:W-:Y:S01]  /*08c0*/  FFMA R10, R19, R19, R8 ;  /* 0x00000013130a7223 */ /* 0x002fe20000000008 */
[----:B------:R-:W-:Y:S01]  /*08d0*/  IADD3.X R11, PT, PT, RZ, R11, RZ, P3, !PT ;  /* 0x0000000bff0b7210 */ /* 0x000fe20001ffe4ff */
[C---:B------:R-:W-:Y:S01]  /*08e0*/  FFMA R8, R22.reuse, R22, R5 ;  /* 0x0000001616087223 */ /* 0x040fe20000000005 */
[-C--:B------:R-:W-:Y:S01]  /*08f0*/  FFMA R5, R22, R21.reuse, R12 ;  /* 0x0000001516057223 */ /* 0x080fe2000000000c */
[----:B------:R-:W-:Y:S01]  /*0900*/  FFMA R3, R21, R21, R10 ;  /* 0x0000001515037223 */ /* 0x000fe2000000000a */
[----:B------:R-:W-:Y:S06]  /*0910*/  @P1 BRA `(.L_x_4) ;  /* 0xfffffff800881947 */ /* 0x000fec000383ffff */
.L_x_3:
[----:B------:R-:W-:Y:S05]  /*0920*/  BSYNC.RECONVERGENT B1 ;  /* 0x0000000000017941 */ /* 0x000fea0003800200 */
.L_x_2:
[----:B------:R-:W-:Y:S05]  /*0930*/  @!P0 BRA `(.L_x_1) ;  /* 0x0000000c00988947 */ /* 0x000fea0003800000 */
[----:B------:R-:W-:Y:S01]  /*0940*/  ISETP.GE.U32.AND P1, PT, R23, 0x8, PT ;  /* 0x000000081700780c */ /* 0x000fe20003f26070 */
[----:B------:R-:W-:Y:S01]  /*0950*/  BSSY.RECONVERGENT B1, `(.L_x_5) ;  /* 0x0000082000017945 */ /* 0x000fe20003800200 */
[----:B------:R-:W-:Y:S02]  /*0960*/  LOP3.LUT R7, R6, 0x7, RZ, 0xc0, !PT ;  /* 0x0000000706077812 */ /* 0x000fe400078ec0ff */
[----:B------:R-:W-:Y:S02]  /*0970*/  ISETP.GE.U32.AND.EX P1, PT, RZ, RZ, PT, P1 ;  /* 0x000000ffff00720c */ /* 0x000fe40003f26110 */
[----:B------:R-:W-:-:S04]  /*0980*/  ISETP.NE.U32.AND P0, PT, R7, RZ, PT ;  /* 0x000000ff0700720c */ /* 0x000fc80003f05070 */
[----:B------:R-:W-:-:S07]  /*0990*/  ISETP.NE.AND.EX P0, PT, RZ, RZ, PT, P0 ;  /* 0x000000ffff00720c */ /* 0x000fce0003f05300 */
[----:B------:R-:W-:Y:S06]  /*09a0*/  @!P1 BRA `(.L_x_6) ;  /* 0x0000000400f09947 */ /* 0x000fec0003800000 */
[----:B------:R-:W0:Y:S01]  /*09b0*/  LDCU.64 UR8, c[0x0][0x3a0] ;  /* 0x00007400ff0877ac */ /* 0x000e220008000a00 */
[C---:B------:R-:W-:Y:S01]  /*09c0*/  IADD3 R20, PT, PT, R4.reuse, 0x20, RZ ;  /* 0x0000002004147810 */ /* 0x040fe20007ffe0ff */
[----:B------:R-:W-:Y:S01]  /*09d0*/  IMAD.MOV.U32 R21, RZ, RZ, RZ ;  /* 0x000000ffff157224 */ /* 0x000fe200078e00ff */
[C---:B------:R-:W-:Y:S01]  /*09e0*/  IADD3 R22, PT, PT, R4.reuse, 0x80, RZ ;  /* 0x0000008004167810 */ /* 0x040fe20007ffe0ff */
[----:B------:R-:W-:Y:S01]  /*09f0*/  VIADD R16, R4, 0x40 ;  /* 0x0000004004107836 */ /* 0x000fe20000000000 */
[----:B------:R-:W1:Y:S01]  /*0a00*/  LDCU.128 UR12, c[0x0][0x380] ;  /* 0x00007000ff0c77ac */ /* 0x000e620008000c00 */
[----:B------:R-:W-:Y:S02]  /*0a10*/  IMAD.MOV.U32 R17, RZ, RZ, RZ ;  /* 0x000000ffff117224 */ /* 0x000fe400078e00ff */
[----:B------:R-:W-:Y:S02]  /*0a20*/  IMAD.MOV.U32 R14, RZ, RZ, R4 ;  /* 0x000000ffff0e7224 */ /* 0x000fe400078e0004 */
[----:B------:R-:W-:-:S02]  /*0a30*/  IMAD.MOV.U32 R23, RZ, RZ, RZ ;  /* 0x000000ffff177224 */ /* 0x000fc400078e00ff */
[----:B------:R-:W-:Y:S02]  /*0a40*/  VIADD R26, R4, 0xa0 ;  /* 0x000000a0041a7836 */ /* 0x000fe40000000000 */
[----:B------:R-:W-:Y:S02]  /*0a50*/  IMAD.MOV.U32 R27, RZ, RZ, RZ ;  /* 0x000000ffff1b7224 */ /* 0x000fe400078e00ff */
[C---:B0-----:R-:W-:Y:S02]  /*0a60*/  IMAD R9, R0.reuse, UR9, RZ ;  /* 0x0000000900097c24 */ /* 0x041fe4000f8e02ff */
[----:B------:R-:W-:-:S04]  /*0a70*/  IMAD.WIDE.U32 R20, R0, UR8, R20 ;  /* 0x0000000800147c25 */ /* 0x000fc8000f8e0014 */
[----:B------:R-:W-:Y:S01]  /*0a80*/  IMAD.WIDE.U32 R16, R0, UR8, R16 ;  /* 0x0000000800107c25 */ /* 0x000fe2000f8e0010 */
[----:B------:R-:W-:Y:S02]  /*0a90*/  IADD3 R19, PT, PT, R9, R21, RZ ;  /* 0x0000001509137210 */ /* 0x000fe40007ffe0ff */
[----:B------:R-:W-:Y:S01]  /*0aa0*/  SHF.L.U32 R18, R20, 0x2, RZ ;  /* 0x0000000214127819 */ /* 0x000fe200000006ff */
[----:B------:R-:W-:Y:S01]  /*0ab0*/  IMAD.WIDE.U32 R10, R0, UR8, R14 ;  /* 0x00000008000a7c25 */ /* 0x000fe2000f8e000e */
[----:B------:R-:W-:-:S03]  /*0ac0*/  SHF.L.U64.HI R19, R20, 0x2, R19 ;  /* 0x0000000214137819 */ /* 0x000fc60000010213 */
[----:B------:R-:W-:Y:S01]  /*0ad0*/  VIADD R14, R4, 0x60 ;  /* 0x00000060040e7836 */ /* 0x000fe20000000000 */
[----:B------:R-:W-:Y:S01]  /*0ae0*/  IADD3 R11, PT, PT, R11, R9, RZ ;  /* 0x000000090b0b7210 */ /* 0x000fe20007ffe0ff */
[----:B------:R-:W-:Y:S02]  /*0af0*/  IMAD.MOV.U32 R15, RZ, RZ, RZ ;  /* 0x000000ffff0f7224 */ /* 0x000fe400078e00ff */
[C---:B------:R-:W-:Y:S02]  /*0b00*/  IMAD.IADD R21, R9.reuse, 0x1, R17 ;  /* 0x0000000109157824 */ /* 0x040fe400078e0211 */
[----:B------:R-:W-:Y:S02]  /*0b10*/  HFMA2 R17, -RZ, RZ, 0, 0 ;  /* 0x00000000ff117431 */ /* 0x000fe400000001ff */
[----:B------:R-:W-:Y:S01]  /*0b20*/  IMAD.WIDE.U32 R14, R0, UR8, R14 ;  /* 0x00000008000e7c25 */ /* 0x000fe2000f8e000e */
[----:B------:R-:W-:Y:S02]  /*0b30*/  SHF.L.U64.HI R11, R10, 0x2, R11 ;  /* 0x000000020a0b7819 */ /* 0x000fe4000001020b */
[----:B------:R-:W-:Y:S01]  /*0b40*/  SHF.L.U64.HI R21, R16, 0x2, R21 ;  /* 0x0000000210157819 */ /* 0x000fe20000010215 */
[----:B------:R-:W-:Y:S01]  /*0b50*/  IMAD.WIDE.U32 R22, R0, UR8, R22 ;  /* 0x0000000800167c25 */ /* 0x000fe2000f8e0016 */
[----:B------:R-:W-:-:S02]  /*0b60*/  IADD3 R15, PT, PT, R9, R15, RZ ;  /* 0x0000000f090f7210 */ /* 0x000fc40007ffe0ff */
[----:B------:R-:W-:Y:S01]  /*0b70*/  SHF.L.U32 R25, R14, 0x2, RZ ;  /* 0x000000020e197819 */ /* 0x000fe200000006ff */
[----:B------:R-:W-:Y:S01]  /*0b80*/  IMAD.SHL.U32 R20, R16, 0x4, RZ ;  /* 0x0000000410147824 */ /* 0x000fe200078e00ff */
[----:B------:R-:W-:Y:S01]  /*0b90*/  SHF.L.U64.HI R15, R14, 0x2, R15 ;  /* 0x000000020e0f7819 */ /* 0x000fe2000001020f */
[----:B------:R-:W-:Y:S02]  /*0ba0*/  VIADD R16, R4, 0xc0 ;  /* 0x000000c004107836 */ /* 0x000fe40000000000 */
[----:B------:R-:W-:-:S04]  /*0bb0*/  IMAD.WIDE.U32 R26, R0, UR8, R26 ;  /* 0x00000008001a7c25 */ /* 0x000fc8000f8e001a */
[C---:B------:R-:W-:Y:S01]  /*0bc0*/  IMAD.IADD R13, R9.reuse, 0x1, R23 ;  /* 0x00000001090d7824 */ /* 0x040fe200078e0217 */
[----:B------:R-:W-:Y:S01]  /*0bd0*/  IADD3 R23, PT, PT, R9, R27, RZ ;  /* 0x0000001b09177210 */ /* 0x000fe20007ffe0ff */
[----:B------:R-:W-:Y:S02]  /*0be0*/  IMAD.SHL.U32 R12, R10, 0x4, RZ ;  /* 0x000000040a0c7824 */ /* 0x000fe400078e00ff */
[----:B------:R-:W-:Y:S01]  /*0bf0*/  IMAD.WIDE.U32 R16, R0, UR8, R16 ;  /* 0x0000000800107c25 */ /* 0x000fe2000f8e0010 */
[----:B------:R-:W-:-:S03]  /*0c00*/  SHF.L.U64.HI R14, R22, 0x2, R13 ;  /* 0x00000002160e7819 */ /* 0x000fc6000001020d */
[----:B------:R-:W-:Y:S01]  /*0c10*/  IMAD.SHL.U32 R24, R22, 0x4, RZ ;  /* 0x0000000416187824 */ /* 0x000fe200078e00ff */
[----:B-1----:R-:W-:Y:S02]  /*0c20*/  IADD3 R22, P1, PT, R12, UR12, RZ ;  /* 0x0000000c0c167c10 */ /* 0x002fe4000ff3e0ff */
[----:B------:R-:W-:Y:S02]  /*0c30*/  IADD3 R13, PT, PT, R9, R17, RZ ;  /* 0x00000011090d7210 */ /* 0x000fe40007ffe0ff */
[C---:B------:R-:W-:Y:S01]  /*0c40*/  SHF.L.U64.HI R17, R26.reuse, 0x2, R23 ;  /* 0x000000021a117819 */ /* 0x040fe20000010217 */
[----:B------:R-:W-:Y:S01]  /*0c50*/  IMAD.SHL.U32 R26, R26, 0x4, RZ ;  /* 0x000000041a1a7824 */ /* 0x000fe200078e00ff */
[----:B------:R-:W-:Y:S02]  /*0c60*/  IADD3 R12, P2, PT, R12, UR14, RZ ;  /* 0x0000000e0c0c7c10 */ /* 0x000fe4000ff5e0ff */
[----:B------:R-:W-:Y:S02]  /*0c70*/  IADD3.X R23, PT, PT, R11, UR13, RZ, P1, !PT ;  /* 0x0000000d0b177c10 */ /* 0x000fe40008ffe4ff */
[----:B------:R-:W-:-:S02]  /*0c80*/  IADD3 R28, P1, PT, R18, UR12, RZ ;  /* 0x0000000c121c7c10 */ /* 0x000fc4000ff3e0ff */
[----:B------:R-:W-:Y:S02]  /*0c90*/  SHF.L.U64.HI R10, R16, 0x2, R13 ;  /* 0x00000002100a7819 */ /* 0x000fe4000001020d */
[----:B------:R-:W-:Y:S02]  /*0ca0*/  IADD3.X R13, PT, PT, R11, UR15, RZ, P2, !PT ;  /* 0x0000000f0b0d7c10 */ /* 0x000fe400097fe4ff */
[----:B------:R0:W2:Y:S01]  /*0cb0*/  LDG.E.CONSTANT R11, desc[UR4][R22.64] ;  /* 0x00000004160b7981 */ /* 0x0000a2000c1e9900 */
[----:B------:R-:W-:Y:S02]  /*0cc0*/  IADD3 R18, P2, PT, R18, UR14, RZ ;  /* 0x0000000e12127c10 */ /* 0x000fe4000ff5e0ff */
[C---:B------:R-:W-:Y:S01]  /*0cd0*/  IADD3.X R29, PT, PT, R19.reuse, UR13, RZ, P1, !PT ;  /* 0x0000000d131d7c10 */ /* 0x040fe20008ffe4ff */
[----:B------:R-:W3:Y:S01]  /*0ce0*/  LDG.E.CONSTANT R12, desc[UR4][R12.64] ;  /* 0x000000040c0c7981 */ /* 0x000ee2000c1e9900 */
[----:B------:R-:W-:Y:S02]  /*0cf0*/  IADD3.X R19, PT, PT, R19, UR15, RZ, P2, !PT ;  /* 0x0000000f13137c10 */ /* 0x000fe400097fe4ff */
[----:B------:R-:W-:-:S02]  /*0d00*/  SHF.L.U32 R16, R16, 0x2, RZ ;  /* 0x0000000210107819 */ /* 0x000fc400000006ff */
[C---:B0-----:R-:W-:Y:S01]  /*0d10*/  IADD3 R22, P1, PT, R20.reuse, UR12, RZ ;  /* 0x0000000c14167c10 */ /* 0x041fe2000ff3e0ff */
[----:B------:R-:W4:Y:S01]  /*0d20*/  LDG.E.CONSTANT R18, desc[UR4][R18.64] ;  /* 0x0000000412127981 */ /* 0x000f22000c1e9900 */
[----:B------:R-:W-:Y:S02]  /*0d30*/  IADD3 R20, P2, PT, R20, UR14, RZ ;  /* 0x0000000e14147c10 */ /* 0x000fe4000ff5e0ff */
[C---:B------:R-:W-:Y:S01]  /*0d40*/  IADD3.X R23, PT, PT, R21.reuse, UR13, RZ, P1, !PT ;  /* 0x0000000d15177c10 */ /* 0x040fe20008ffe4ff */
[----:B------:R0:W5:Y:S01]  /*0d50*/  LDG.E.CONSTANT R13, desc[UR4][R28.64] ;  /* 0x000000041c0d7981 */ /* 0x000162000c1e9900 */
[----:B------:R-:W-:-:S03]  /*0d60*/  IADD3.X R21, PT, PT, R21, UR15, RZ, P2, !PT ;  /* 0x0000000f15157c10 */ /* 0x000fc600097fe4ff */
[----:B------:R1:W5:Y:S01]  /*0d70*/  LDG.E.CONSTANT R19, desc[UR4][R22.64] ;  /* 0x0000000416137981 */ /* 0x000362000c1e9900 */
[----:B0-----:R-:W-:-:S03]  /*0d80*/  IADD3 R28, P1, PT, R25, UR12, RZ ;  /* 0x0000000c191c7c10 */ /* 0x001fc6000ff3e0ff */
[----:B------:R-:W5:Y:S01]  /*0d90*/  LDG.E.CONSTANT R20, desc[UR4][R20.64] ;  /* 0x0000000414147981 */ /* 0x000f62000c1e9900 */
[----:B------:R-:W-:Y:S02]  /*0da0*/  IADD3.X R29, PT, PT, R15, UR13, RZ, P1, !PT ;  /* 0x0000000d0f1d7c10 */ /* 0x000fe40008ffe4ff */
[----:B-1----:R-:W-:-:S04]  /*0db0*/  IADD3 R22, P2, PT, R25, UR14, RZ ;  /* 0x0000000e19167c10 */ /* 0x002fc8000ff5e0ff */
[----:B------:R-:W-:Y:S01]  /*0dc0*/  IADD3.X R23, PT, PT, R15, UR15, RZ, P2, !PT ;  /* 0x0000000f0f177c10 */ /* 0x000fe200097fe4ff */
[----:B------:R0:W5:Y:S04]  /*0dd0*/  LDG.E.CONSTANT R21, desc[UR4][R28.64] ;  /* 0x000000041c157981 */ /* 0x000168000c1e9900 */
[----:B------:R-:W5:Y:S01]  /*0de0*/  LDG.E.CONSTANT R22, desc[UR4][R22.64] ;  /* 0x0000000416167981 */ /* 0x000f62000c1e9900 */
[C---:B0-----:R-:W-:Y:S02]  /*0df0*/  IADD3 R28, P1, PT, R24.reuse, UR12, RZ ;  /* 0x0000000c181c7c10 */ /* 0x041fe4000ff3e0ff */
[----:B------:R-:W-:Y:S02]  /*0e00*/  IADD3 R24, P2, PT, R24, UR14, RZ ;  /* 0x0000000e18187c10 */ /* 0x000fe4000ff5e0ff */
[----:B------:R-:W-:-:S02]  /*0e10*/  IADD3.X R29, PT, PT, R14, UR13, RZ, P1, !PT ;  /* 0x0000000d0e1d7c10 */ /* 0x000fc40008ffe4ff */
[----:B------:R-:W-:Y:S02]  /*0e20*/  IADD3.X R25, PT, PT, R14, UR15, RZ, P2, !PT ;  /* 0x0000000f0e197c10 */ /* 0x000fe400097fe4ff */
[C---:B------:R-:W-:Y:S01]  /*0e30*/  IADD3 R14, P1, PT, R26.reuse, UR12, RZ ;  /* 0x0000000c1a0e7c10 */ /* 0x040fe2000ff3e0ff */
[----:B------:R0:W5:Y:S03]  /*0e40*/  LDG.E.CONSTANT R23, desc[UR4][R28.64] ;  /* 0x000000041c177981 */ /* 0x000166000c1e9900 */
[----:B------:R-:W-:Y:S01]  /*0e50*/  IADD3.X R15, PT, PT, R17, UR13, RZ, P1, !PT ;  /* 0x0000000d110f7c10 */ /* 0x000fe20008ffe4ff */
[----:B------:R-:W5:Y:S01]  /*0e60*/  LDG.E.CONSTANT R24, desc[UR4][R24.64] ;  /* 0x0000000418187981 */ /* 0x000f62000c1e9900 */
[----:B------:R-:W-:-:S03]  /*0e70*/  IADD3 R26, P2, PT, R26, UR14, RZ ;  /* 0x0000000e1a1a7c10 */ /* 0x000fc6000ff5e0ff */
[----:B------:R1:W5:Y:S01]  /*0e80*/  LDG.E.CONSTANT R25, desc[UR4][R14.64] ;  /* 0x000000040e197981 */ /* 0x000362000c1e9900 */
[----:B0-----:R-:W-:Y:S02]  /*0e90*/  IADD3 R28, P1, PT, R16, UR12, RZ ;  /* 0x0000000c101c7c10 */ /* 0x001fe4000ff3e0ff */
[----:B-1----:R-:W-:Y:S01]  /*0ea0*/  MOV R15, RZ ;  /* 0x000000ff000f7202 */ /* 0x002fe20000000f00 */
[----:B------:R-:W-:-:S04]  /*0eb0*/  VIADD R14, R4, 0xe0 ;  /* 0x000000e0040e7836 */ /* 0x000fc80000000000 */
[----:B------:R-:W-:Y:S01]  /*0ec0*/  IMAD.WIDE.U32 R14, R0, UR8, R14 ;  /* 0x00000008000e7c25 */ /* 0x000fe2000f8e000e */
[----:B------:R-:W-:-:S03]  /*0ed0*/  IADD3.X R27, PT, PT, R17, UR15, RZ, P2, !PT ;  /* 0x0000000f111b7c10 */ /* 0x000fc600097fe4ff */
[----:B------:R-:W-:Y:S01]  /*0ee0*/  IMAD.IADD R9, R9, 0x1, R15 ;  /* 0x0000000109097824 */ /* 0x000fe200078e020f */
[----:B------:R-:W-:Y:S01]  /*0ef0*/  IADD3.X R29, PT, PT, R10, UR13, RZ, P1, !PT ;  /* 0x0000000d0a1d7c10 */ /* 0x000fe20008ffe4ff */
[----:B------:R-:W5:Y:S01]  /*0f00*/  LDG.E.CONSTANT R26, desc[UR4][R26.64] ;  /* 0x000000041a1a7981 */ /* 0x000f62000c1e9900 */
[----:B------:R-:W-:Y:S02]  /*0f10*/  IADD3 R16, P1, PT, R16, UR14, RZ ;  /* 0x0000000e10107c10 */ /* 0x000fe4000ff3e0ff */
[C---:B------:R-:W-:Y:S02]  /*0f20*/  SHF.L.U64.HI R9, R14.reuse, 0x2, R9 ;  /* 0x000000020e097819 */ /* 0x040fe40000010209 */
[----:B------:R-:W-:Y:S02]  /*0f30*/  SHF.L.U32 R14, R14, 0x2, RZ ;  /* 0x000000020e0e7819 */ /* 0x000fe400000006ff */
[----:B------:R-:W-:Y:S01]  /*0f40*/  IADD3.X R17, PT, PT, R10, UR15, RZ, P1, !PT ;  /* 0x0000000f0a117c10 */ /* 0x000fe20008ffe4ff */
[----:B------:R0:W5:Y:S04]  /*0f50*/  LDG.E.CONSTANT R27, desc[UR4][R28.64] ;  /* 0x000000041c1b7981 */ /* 0x000168000c1e9900 */
[----:B------:R-:W5:Y:S01]  /*0f60*/  LDG.E.CONSTANT R16, desc[UR4][R16.64] ;  /* 0x0000000410107981 */ /* 0x000f62000c1e9900 */
[----:B0-----:R-:W-:-:S02]  /*0f70*/  IADD3 R28, P1, PT, R14, UR12, RZ ;  /* 0x0000000c0e1c7c10 */ /* 0x001fc4000ff3e0ff */
[----:B------:R-:W-:Y:S02]  /*0f80*/  IADD3 R14, P2, PT, R14, UR14, RZ ;  /* 0x0000000e0e0e7c10 */ /* 0x000fe4000ff5e0ff */
[C---:B------:R-:W-:Y:S02]  /*0f90*/  IADD3.X R29, PT, PT, R9.reuse, UR13, RZ, P1, !PT ;  /* 0x0000000d091d7c10 */ /* 0x040fe40008ffe4ff */
[----:B------:R-:W-:-:S03]  /*0fa0*/  IADD3.X R15, PT, PT, R9, UR15, RZ, P2, !PT ;  /* 0x0000000f090f7c10 */ /* 0x000fc600097fe4ff */
[----:B------:R-:W5:Y:S04]  /*0fb0*/  LDG.E.CONSTANT R28, desc[UR4][R28.64] ;  /* 0x000000041c1c7981 */ /* 0x000f68000c1e9900 */
[----:B------:R-:W5:Y:S01]  /*0fc0*/  LDG.E.CONSTANT R15, desc[UR4][R14.64] ;  /* 0x000000040e0f7981 */ /* 0x000f62000c1e9900 */
[----:B------:R-:W-:Y:S02]  /*0fd0*/  VIADD R4, R4, 0x100 ;  /* 0x0000010004047836 */ /* 0x000fe40000000000 */
[C---:B--2---:R-:W-:Y:S01]  /*0fe0*/  FFMA R8, R11.reuse, R11, R8 ;  /* 0x0000000b0b087223 */ /* 0x044fe20000000008 */
[-C--:B---3--:R-:W-:Y:S01]  /*0ff0*/  FFMA R5, R11, R12.reuse, R5 ;  /* 0x0000000c0b057223 */ /* 0x088fe20000000005 */
[----:B------:R-:W-:-:S04]  /*1000*/  FFMA R3, R12, R12, R3 ;  /* 0x0000000c0c037223 */ /* 0x000fc80000000003 */
[-C--:B----4-:R-:W-:Y:S01]  /*1010*/  FFMA R3, R18, R18.reuse, R3 ;  /* 0x0000001212037223 */ /* 0x090fe20000000003 */
[C---:B-----5:R-:W-:Y:S01]  /*1020*/  FFMA R5, R13.reuse, R18, R5 ;  /* 0x000000120d057223 */ /* 0x060fe20000000005 */
[----:B------:R-:W-:-:S04]  /*1030*/  FFMA R8, R13, R13, R8 ;  /* 0x0000000d0d087223 */ /* 0x000fc80000000008 */
[C---:B------:R-:W-:Y:S01]  /*1040*/  FFMA R8, R19.reuse, R19, R8 ;  /* 0x0000001313087223 */ /* 0x040fe20000000008 */
[-C--:B------:R-:W-:Y:S01]  /*1050*/  FFMA R5, R19, R20.reuse, R5 ;  /* 0x0000001413057223 */ /* 0x080fe20000000005 */
[----:B------:R-:W-:Y:S02]  /*1060*/  FFMA R3, R20, R20, R3 ;  /* 0x0000001414037223 */ /* 0x000fe40000000003 */
[C---:B------:R-:W-:Y:S01]  /*1070*/  FFMA R8, R21.reuse, R21, R8 ;  /* 0x0000001515087223 */ /* 0x040fe20000000008 */
[-C--:B------:R-:W-:Y:S01]  /*1080*/  FFMA R5, R21, R22.reuse, R5 ;  /* 0x0000001615057223 */ /* 0x080fe20000000005 */
[----:B------:R-:W-:Y:S02]  /*1090*/  FFMA R3, R22, R22, R3 ;  /* 0x0000001616037223 */ /* 0x000fe40000000003 */
[C---:B------:R-:W-:Y:S01]  /*10a0*/  FFMA R8, R23.reuse, R23, R8 ;  /* 0x0000001717087223 */ /* 0x040fe20000000008 */
[-C--:B------:R-:W-:Y:S01]  /*10b0*/  FFMA R5, R23, R24.reuse, R5 ;  /* 0x0000001817057223 */ /* 0x080fe20000000005 */
[----:B------:R-:W-:-:S02]  /*10c0*/  FFMA R3, R24, R24, R3 ;  /* 0x0000001818037223 */ /* 0x000fc40000000003 */
        /* <DEDUP_REMOVED lines=8> */
[----:B------:R-:W-:Y:S01]  /*1150*/  FFMA R3, R15, R15, R16 ;  /* 0x0000000f0f037223 */ /* 0x000fe20000000010 */
[----:B------:R-:W-:-:S07]  /*1160*/  HFMA2 R15, -RZ, RZ, 0, 0 ;  /* 0x00000000ff0f7431 */ /* 0x000fce00000001ff */
.L_x_6:
[----:B------:R-:W-:Y:S05]  /*1170*/  BSYNC.RECONVERGENT B1 ;  /* 0x0000000000017941 */ /* 0x000fea0003800200 */
.L_x_5:
[----:B------:R-:W-:Y:S05]  /*1180*/  @!P0 BRA `(.L_x_1) ;  /* 0x0000000400848947 */ /* 0x000fea0003800000 */
[----:B------:R-:W-:Y:S01]  /*1190*/  ISETP.GE.U32.AND P1, PT, R7, 0x4, PT ;  /* 0x000000040700780c */ /* 0x000fe20003f26070 */
[----:B------:R-:W-:Y:S01]  /*11a0*/  IMAD.MOV.U32 R24, RZ, RZ, RZ ;  /* 0x000000ffff187224 */ /* 0x000fe200078e00ff */
[----:B------:R-:W-:Y:S01]  /*11b0*/  LOP3.LUT R9, R6, 0x3, RZ, 0xc0, !PT ;  /* 0x0000000306097812 */ /* 0x000fe200078ec0ff */
[----:B------:R-:W-:Y:S01]  /*11c0*/  BSSY.RECONVERGENT B1, `(.L_x_7) ;  /* 0x0000045000017945 */ /* 0x000fe20003800200 */
[----:B------:R-:W-:Y:S02]  /*11d0*/  ISETP.GE.U32.AND.EX P1, PT, RZ, RZ, PT, P1 ;  /* 0x000000ffff00720c */ /* 0x000fe40003f26110 */
[----:B------:R-:W-:-:S04]  /*11e0*/  ISETP.NE.U32.AND P0, PT, R9, RZ, PT ;  /* 0x000000ff0900720c */ /* 0x000fc80003f05070 */
[----:B------:R-:W-:-:S07]  /*11f0*/  ISETP.NE.AND.EX P0, PT, R24, RZ, PT, P0 ;  /* 0x000000ff1800720c */ /* 0x000fce0003f05300 */
[----:B------:R-:W-:Y:S06]  /*1200*/  @!P1 BRA `(.L_x_8) ;  /* 0x0000000400009947 */ /* 0x000fec0003800000 */
[----:B------:R-:W0:Y:S01]  /*1210*/  LDCU.64 UR8, c[0x0][0x3a0] ;  /* 0x00007400ff0877ac */ /* 0x000e220008000a00 */
[----:B------:R-:W-:Y:S01]  /*1220*/  HFMA2 R13, -RZ, RZ, 0, 0 ;  /* 0x00000000ff0d7431 */ /* 0x000fe200000001ff */
[----:B------:R-:W-:Y:S01]  /*1230*/  MOV R14, R4 ;  /* 0x00000004000e7202 */ /* 0x000fe20000000f00 */
[C---:B------:R-:W-:Y:S01]  /*1240*/  VIADD R12, R4.reuse, 0x20 ;  /* 0x00000020040c7836 */ /* 0x040fe20000000000 */
[----:B------:R-:W1:Y:S01]  /*1250*/  LDCU.128 UR12, c[0x0][0x380] ;  /* 0x00007000ff0c77ac */ /* 0x000e620008000c00 */
[----:B------:R-:W-:Y:S01]  /*1260*/  MOV R7, RZ ;  /* 0x000000ff00077202 */ /* 0x000fe20000000f00 */
[C---:B------:R-:W-:Y:S01]  /*1270*/  VIADD R6, R4.reuse, 0x60 ;  /* 0x0000006004067836 */ /* 0x040fe20000000000 */
[----:B------:R-:W-:Y:S01]  /*1280*/  IADD3 R10, PT, PT, R4, 0x40, RZ ;  /* 0x00000040040a7810 */ /* 0x000fe20007ffe0ff */
[----:B------:R-:W-:Y:S02]  /*1290*/  IMAD.MOV.U32 R11, RZ, RZ, RZ ;  /* 0x000000ffff0b7224 */ /* 0x000fe400078e00ff */
[----:B0-----:R-:W-:-:S04]  /*12a0*/  IMAD.WIDE.U32 R14, R0, UR8, R14 ;  /* 0x00000008000e7c25 */ /* 0x001fc8000f8e000e */
[C---:B------:R-:W-:Y:S02]  /*12b0*/  IMAD R17, R0.reuse, UR9, RZ ;  /* 0x0000000900117c24 */ /* 0x040fe4000f8e02ff */
[----:B------:R-:W-:-:S04]  /*12c0*/  IMAD.WIDE.U32 R12, R0, UR8, R12 ;  /* 0x00000008000c7c25 */ /* 0x000fc8000f8e000c */
[----:B------:R-:W-:Y:S01]  /*12d0*/  IMAD.WIDE.U32 R6, R0, UR8, R6 ;  /* 0x0000000800067c25 */ /* 0x000fe2000f8e0006 */
[----:B------:R-:W-:-:S03]  /*12e0*/  SHF.L.U32 R18, R12, 0x2, RZ ;  /* 0x000000020c127819 */ /* 0x000fc600000006ff */
[----:B------:R-:W-:Y:S01]  /*12f0*/  IMAD.WIDE.U32 R10, R0, UR8, R10 ;  /* 0x00000008000a7c25 */ /* 0x000fe2000f8e000a */
[----:B------:R-:W-:Y:S02]  /*1300*/  IADD3 R23, PT, PT, R17, R7, RZ ;  /* 0x0000000711177210 */ /* 0x000fe40007ffe0ff */
[----:B------:R-:W-:Y:S01]  /*1310*/  SHF.L.U32 R22, R6, 0x2, RZ ;  /* 0x0000000206167819 */ /* 0x000fe200000006ff */
[----:B------:R-:W-:Y:S01]  /*1320*/  IMAD.IADD R19, R15, 0x1, R17 ;  /* 0x000000010f137824 */ /* 0x000fe200078e0211 */
[----:B------:R-:W-:Y:S01]  /*1330*/  SHF.L.U32 R15, R14, 0x2, RZ ;  /* 0x000000020e0f7819 */ /* 0x000fe200000006ff */
[C---:B------:R-:W-:Y:S01]  /*1340*/  IMAD.IADD R21, R17.reuse, 0x1, R13 ;  /* 0x0000000111157824 */ /* 0x040fe200078e020d */
[----:B------:R-:W-:Y:S01]  /*1350*/  SHF.L.U64.HI R23, R6, 0x2, R23 ;  /* 0x0000000206177819 */ /* 0x000fe20000010217 */
[----:B------:R-:W-:Y:S01]  /*1360*/  IMAD.IADD R11, R17, 0x1, R11 ;  /* 0x00000001110b7824 */ /* 0x000fe200078e020b */
[----:B------:R-:W-:Y:S01]  /*1370*/  SHF.L.U64.HI R13, R14, 0x2, R19 ;  /* 0x000000020e0d7819 */ /* 0x000fe20000010213 */
[----:B------:R-:W-:Y:S01]  /*1380*/  IMAD.SHL.U32 R20, R10, 0x4, RZ ;  /* 0x000000040a147824 */ /* 0x000fe200078e00ff */
[----:B------:R-:W-:-:S02]  /*1390*/  SHF.L.U64.HI R19, R12, 0x2, R21 ;  /* 0x000000020c137819 */ /* 0x000fc40000010215 */
[----:B------:R-:W-:Y:S02]  /*13a0*/  SHF.L.U64.HI R21, R10, 0x2, R11 ;  /* 0x000000020a157819 */ /* 0x000fe4000001020b */
[C---:B-1----:R-:W-:Y:S02]  /*13b0*/  IADD3 R6, P4, PT, R15.reuse, UR12, RZ ;  /* 0x0000000c0f067c10 */ /* 0x042fe4000ff9e0ff */
[----:B------:R-:W-:Y:S02]  /*13c0*/  IADD3 R10, P5, PT, R15, UR14, RZ ;  /* 0x0000000e0f0a7c10 */ /* 0x000fe4000ffbe0ff */
[----:B------:R-:W-:Y:S02]  /*13d0*/  IADD3 R12, P1, PT, R18, UR12, RZ ;  /* 0x0000000c120c7c10 */ /* 0x000fe4000ff3e0ff */
[C---:B------:R-:W-:Y:S02]  /*13e0*/  IADD3.X R7, PT, PT, R13.reuse, UR13, RZ, P4, !PT ;  /* 0x0000000d0d077c10 */ /* 0x040fe4000a7fe4ff */
[----:B------:R-:W-:-:S02]  /*13f0*/  IADD3.X R11, PT, PT, R13, UR15, RZ, P5, !PT ;  /* 0x0000000f0d0b7c10 */ /* 0x000fc4000affe4ff */
[----:B------:R-:W-:Y:S02]  /*1400*/  IADD3 R18, P4, PT, R18, UR14, RZ ;  /* 0x0000000e12127c10 */ /* 0x000fe4000ff9e0ff */
[C---:B------:R-:W-:Y:S01]  /*1410*/  IADD3 R14, P3, PT, R20.reuse, UR12, RZ ;  /* 0x0000000c140e7c10 */ /* 0x040fe2000ff7e0ff */
[----:B------:R-:W2:Y:S01]  /*1420*/  LDG.E.CONSTANT R7, desc[UR4][R6.64] ;  /* 0x0000000406077981 */ /* 0x000ea2000c1e9900 */
[C---:B------:R-:W-:Y:S02]  /*1430*/  IADD3.X R13, PT, PT, R19.reuse, UR13, RZ, P1, !PT ;  /* 0x0000000d130d7c10 */ /* 0x040fe40008ffe4ff */
[----:B------:R-:W-:Y:S01]  /*1440*/  IADD3 R20, P5, PT, R20, UR14, RZ ;  /* 0x0000000e14147c10 */ /* 0x000fe2000ffbe0ff */
[----:B------:R-:W3:Y:S01]  /*1450*/  LDG.E.CONSTANT R10, desc[UR4][R10.64] ;  /* 0x000000040a0a7981 */ /* 0x000ee2000c1e9900 */
[----:B------:R-:W-:Y:S02]  /*1460*/  IADD3.X R19, PT, PT, R19, UR15, RZ, P4, !PT ;  /* 0x0000000f13137c10 */ /* 0x000fe4000a7fe4ff */
[----:B------:R-:W-:Y:S01]  /*1470*/  IADD3 R16, P2, PT, R22, UR12, RZ ;  /* 0x0000000c16107c10 */ /* 0x000fe2000ff5e0ff */
[----:B------:R-:W4:Y:S01]  /*1480*/  LDG.E.CONSTANT R12, desc[UR4][R12.64] ;  /* 0x000000040c0c7981 */ /* 0x000f22000c1e9900 */
[----:B------:R-:W-:-:S02]  /*1490*/  IADD3.X R15, PT, PT, R21, UR13, RZ, P3, !PT ;  /* 0x0000000d150f7c10 */ /* 0x000fc40009ffe4ff */
[----:B------:R-:W-:Y:S01]  /*14a0*/  IADD3 R22, P6, PT, R22, UR14, RZ ;  /* 0x0000000e16167c10 */ /* 0x000fe2000ffde0ff */
[----:B------:R-:W5:Y:S01]  /*14b0*/  LDG.E.CONSTANT R18, desc[UR4][R18.64] ;  /* 0x0000000412127981 */ /* 0x000f62000c1e9900 */
[----:B------:R-:W-:Y:S02]  /*14c0*/  IADD3.X R21, PT, PT, R21, UR15, RZ, P5, !PT ;  /* 0x0000000f15157c10 */ /* 0x000fe4000affe4ff */
[C---:B------:R-:W-:Y:S01]  /*14d0*/  IADD3.X R17, PT, PT, R23.reuse, UR13, RZ, P2, !PT ;  /* 0x0000000d17117c10 */ /* 0x040fe200097fe4ff */
[----:B------:R0:W5:Y:S01]  /*14e0*/  LDG.E.CONSTANT R14, desc[UR4][R14.64] ;  /* 0x000000040e0e7981 */ /* 0x000162000c1e9900 */
[----:B------:R-:W-:-:S03]  /*14f0*/  IADD3.X R23, PT, PT, R23, UR15, RZ, P6, !PT ;  /* 0x0000000f17177c10 */ /* 0x000fc6000b7fe4ff */
[----:B------:R-:W5:Y:S04]  /*1500*/  LDG.E.CONSTANT R20, desc[UR4][R20.64] ;  /* 0x0000000414147981 */ /* 0x000f68000c1e9900 */
[----:B------:R-:W5:Y:S04]  /*1510*/  LDG.E.CONSTANT R16, desc[UR4][R16.64] ;  /* 0x0000000410107981 */ /* 0x000f68000c1e9900 */
[----:B------:R-:W5:Y:S01]  /*1520*/  LDG.E.CONSTANT R22, desc[UR4][R22.64] ;  /* 0x0000000416167981 */ /* 0x000f62000c1e9900 */
[----:B0-----:R-:W-:Y:S02]  /*1530*/  HFMA2 R15, -RZ, RZ, 0, 0 ;  /* 0x00000000ff0f7431 */ /* 0x001fe400000001ff */
[----:B------:R-:W-:-:S02]  /*1540*/  VIADD R4, R4, 0x80 ;  /* 0x0000008004047836 */ /* 0x000fc40000000000 */
[C---:B--2---:R-:W-:Y:S01]  /*1550*/  FFMA R25, R7.reuse, R7, R8 ;  /* 0x0000000707197223 */ /* 0x044fe20000000008 */
[-C--:B---3--:R-:W-:Y:S01]  /*1560*/  FFMA R5, R7, R10.reuse, R5 ;  /* 0x0000000a07057223 */ /* 0x088fe20000000005 */
[----:B------:R-:W-:Y:S02]  /*1570*/  FFMA R3, R10, R10, R3 ;  /* 0x0000000a0a037223 */ /* 0x000fe40000000003 */
[C---:B----4-:R-:W-:Y:S01]  /*1580*/  FFMA R25, R12.reuse, R12, R25 ;  /* 0x0000000c0c197223 */ /* 0x050fe20000000019 */
[-C--:B-----5:R-:W-:Y:S01]  /*1590*/  FFMA R5, R12, R18.reuse, R5 ;  /* 0x000000120c057223 */ /* 0x0a0fe20000000005 */
[----:B------:R-:W-:Y:S02]  /*15a0*/  FFMA R3, R18, R18, R3 ;  /* 0x0000001212037223 */ /* 0x000fe40000000003 */
[C---:B------:R-:W-:Y:S01]  /*15b0*/  FFMA R25, R14.reuse, R14, R25 ;  /* 0x0000000e0e197223 */ /* 0x040fe20000000019 */
[-C--:B------:R-:W-:Y:S01]  /*15c0*/  FFMA R5, R14, R20.reuse, R5 ;  /* 0x000000140e057223 */ /* 0x080fe20000000005 */
[----:B------:R-:W-:-:S02]  /*15d0*/  FFMA R3, R20, R20, R3 ;  /* 0x0000001414037223 */ /* 0x000fc40000000003 */
[C---:B------:R-:W-:Y:S01]  /*15e0*/  FFMA R8, R16.reuse, R16, R25 ;  /* 0x0000001010087223 */ /* 0x040fe20000000019 */
[-C--:B------:R-:W-:Y:S01]  /*15f0*/  FFMA R5, R16, R22.reuse, R5 ;  /* 0x0000001610057223 */ /* 0x080fe20000000005 */
[----:B------:R-:W-:-:S07]  /*1600*/  FFMA R3, R22, R22, R3 ;  /* 0x0000001616037223 */ /* 0x000fce0000000003 */
.L_x_8:
[----:B------:R-:W-:Y:S05]  /*1610*/  BSYNC.RECONVERGENT B1 ;  /* 0x0000000000017941 */ /* 0x000fea0003800200 */
.L_x_7:
[----:B------:R-:W-:Y:S05]  /*1620*/  @!P0 BRA `(.L_x_1) ;  /* 0x00000000005c8947 */ /* 0x000fea0003800000 */
.L_x_9:
[----:B------:R-:W0:Y:S01]  /*1630*/  LDCU.64 UR8, c[0x0][0x3a0] ;  /* 0x00007400ff0877ac */ /* 0x000e220008000a00 */
[----:B------:R-:W-:Y:S01]  /*1640*/  IMAD.MOV.U32 R14, RZ, RZ, R4 ;  /* 0x000000ffff0e7224 */ /* 0x000fe200078e0004 */
[----:B------:R-:W1:Y:S03]  /*1650*/  LDCU.128 UR12, c[0x0][0x380] ;  /* 0x00007000ff0c77ac */ /* 0x000e660008000c00 */
[----:B0-----:R-:W-:-:S04]  /*1660*/  IMAD.WIDE.U32 R6, R0, UR8, R14 ;  /* 0x0000000800067c25 */ /* 0x001fc8000f8e000e */
[----:B------:R-:W-:Y:S01]  /*1670*/  IMAD R11, R0, UR9, R7 ;  /* 0x00000009000b7c24 */ /* 0x000fe2000f8e0207 */
[----:B------:R-:W-:-:S04]  /*1680*/  SHF.L.U32 R10, R6, 0x2, RZ ;  /* 0x00000002060a7819 */ /* 0x000fc800000006ff */
[----:B------:R-:W-:Y:S02]  /*1690*/  SHF.L.U64.HI R11, R6, 0x2, R11 ;  /* 0x00000002060b7819 */ /* 0x000fe4000001020b */
[C---:B-1----:R-:W-:Y:S02]  /*16a0*/  IADD3 R6, P0, PT, R10.reuse, UR12, RZ ;  /* 0x0000000c0a067c10 */ /* 0x042fe4000ff1e0ff */
[----:B------:R-:W-:Y:S02]  /*16b0*/  IADD3 R10, P1, PT, R10, UR14, RZ ;  /* 0x0000000e0a0a7c10 */ /* 0x000fe4000ff3e0ff */
[C---:B------:R-:W-:Y:S02]  /*16c0*/  IADD3.X R7, PT, PT, R11.reuse, UR13, RZ, P0, !PT ;  /* 0x0000000d0b077c10 */ /* 0x040fe400087fe4ff */
[----:B------:R-:W-:-:S04]  /*16d0*/  IADD3.X R11, PT, PT, R11, UR15, RZ, P1, !PT ;  /* 0x0000000f0b0b7c10 */ /* 0x000fc80008ffe4ff */
[----:B------:R-:W2:Y:S04]  /*16e0*/  LDG.E.CONSTANT R7, desc[UR4][R6.64] ;  /* 0x0000000406077981 */ /* 0x000ea8000c1e9900 */
[----:B------:R-:W3:Y:S01]  /*16f0*/  LDG.E.CONSTANT R10, desc[UR4][R10.64] ;  /* 0x000000040a0a7981 */ /* 0x000ee2000c1e9900 */
[----:B------:R-:W-:Y:S01]  /*1700*/  IADD3 R9, P0, PT, R9, -0x1, RZ ;  /* 0xffffffff09097810 */ /* 0x000fe20007f1e0ff */
[----:B------:R-:W-:Y:S01]  /*1710*/  VIADD R4, R4, 0x20 ;  /* 0x0000002004047836 */ /* 0x000fe20000000000 */
[----:B------:R-:W-:Y:S02]  /*1720*/  MOV R15, RZ ;  /* 0x000000ff000f7202 */ /* 0x000fe40000000f00 */
[----:B------:R-:W-:Y:S02]  /*1730*/  IADD3.X R24, PT, PT, R24, -0x1, RZ, P0, !PT ;  /* 0xffffffff18187810 */ /* 0x000fe400007fe4ff */
[----:B------:R-:W-:-:S04]  /*1740*/  ISETP.NE.U32.AND P0, PT, R9, RZ, PT ;  /* 0x000000ff0900720c */ /* 0x000fc80003f05070 */
[----:B------:R-:W-:Y:S01]  /*1750*/  ISETP.NE.AND.EX P0, PT, R24, RZ, PT, P0 ;  /* 0x000000ff1800720c */ /* 0x000fe20003f05300 */
[C---:B--2---:R-:W-:Y:S01]  /*1760*/  FFMA R8, R7.reuse, R7, R8 ;  /* 0x0000000707087223 */ /* 0x044fe20000000008 */
[-C--:B---3--:R-:W-:Y:S01]  /*1770*/  FFMA R5, R7, R10.reuse, R5 ;  /* 0x0000000a07057223 */ /* 0x088fe20000000005 */
[----:B------:R-:W-:-:S10]  /*1780*/  FFMA R3, R10, R10, R3 ;  /* 0x0000000a0a037223 */ /* 0x000fd40000000003 */
[----:B------:R-:W-:Y:S05]  /*1790*/  @P0 BRA `(.L_x_9) ;  /* 0xfffffffc00a40947 */ /* 0x000fea000383ffff */
.L_x_1:
[----:B------:R-:W-:Y:S05]  /*17a0*/  BSYNC.RECONVERGENT B0 ;  /* 0x0000000000007941 */ /* 0x000fea0003800200 */
.L_x_0:
[----:B------:R-:W0:Y:S01]  /*17b0*/  SHFL.DOWN PT, R7, R8, 0x10, 0x1f ;  /* 0x0a001f0008077f89 */ /* 0x000e2200000e0000 */
[----:B------:R-:W-:-:S03]  /*17c0*/  ISETP.NE.AND P0, PT, R2, RZ, PT ;  /* 0x000000ff0200720c */ /* 0x000fc60003f05270 */
[----:B------:R-:W1:Y:S04]  /*17d0*/  SHFL.DOWN PT, R4, R3, 0x10, 0x1f ;  /* 0x0a001f0003047f89 */ /* 0x000e6800000e0000 */
[----:B------:R-:W2:Y:S01]  /*17e0*/  SHFL.DOWN PT, R6, R5, 0x10, 0x1f ;  /* 0x0a001f0005067f89 */ /* 0x000ea200000e0000 */
[----:B0-----:R-:W-:Y:S01]  /*17f0*/  FADD R7, R7, R8 ;  /* 0x0000000807077221 */ /* 0x001fe20000000000 */
[----:B-1----:R-:W-:-:S04]  /*1800*/  FADD R4, R4, R3 ;  /* 0x0000000304047221 */ /* 0x002fc80000000000 */
[----:B------:R-:W0:Y:S01]  /*1810*/  SHFL.DOWN PT, R10, R7, 0x8, 0x1f ;  /* 0x09001f00070a7f89 */ /* 0x000e2200000e0000 */
[----:B--2---:R-:W-:-:S03]  /*1820*/  FADD R6, R6, R5 ;  /* 0x0000000506067221 */ /* 0x004fc60000000000 */
        /* <DEDUP_REMOVED lines=18> */
[----:B------:R1:W2:Y:S04]  /*1950*/  SHFL.DOWN PT, R2, R3, 0x1, 0x1f ;  /* 0x08201f0003027f89 */ /* 0x0002a800000e0000 */
[----:B------:R1:W3:Y:S01]  /*1960*/  SHFL.DOWN PT, R4, R5, 0x1, 0x1f ;  /* 0x08201f0005047f89 */ /* 0x0002e200000e0000 */
[----:B0-----:R-:W-:Y:S01]  /*1970*/  FADD R6, R14, R7 ;  /* 0x000000070e067221 */ /* 0x001fe20000000000 */
[----:B-1----:R-:W-:Y:S06]  /*1980*/  @P0 EXIT ;  /* 0x000000000000094d */ /* 0x002fec0003800000 */
[----:B------:R-:W-:Y:S01]  /*1990*/  VIADD R8, R6, 0xf3000000 ;  /* 0xf300000006087836 */ /* 0x000fe20000000000 */
[----:B------:R0:W1:Y:S01]  /*19a0*/  MUFU.RSQ R7, R6 ;  /* 0x0000000600077308 */ /* 0x0000620000001400 */
[----:B------:R-:W-:Y:S01]  /*19b0*/  BSSY.RECONVERGENT B0, `(.L_x_10) ;  /* 0x000000d000007945 */ /* 0x000fe20003800200 */
[----:B--2---:R-:W-:Y:S01]  /*19c0*/  FADD R10, R3, R2 ;  /* 0x00000002030a7221 */ /* 0x004fe20000000000 */
[----:B---3--:R-:W-:Y:S01]  /*19d0*/  FADD R2, R5, R4 ;  /* 0x0000000405027221 */ /* 0x008fe20000000000 */
[----:B------:R-:W-:-:S13]  /*19e0*/  ISETP.GT.U32.AND P0, PT, R8, 0x727fffff, PT ;  /* 0x727fffff0800780c */ /* 0x000fda0003f04070 */
[----:B01----:R-:W-:Y:S05]  /*19f0*/  @!P0 BRA `(.L_x_11) ;  /* 0x0000000000108947 */ /* 0x003fea0003800000 */
[----:B------:R-:W-:Y:S02]  /*1a00*/  MOV R3, R6 ;  /* 0x0000000600037202 */ /* 0x000fe40000000f00 */
[----:B------:R-:W-:-:S07]  /*1a10*/  MOV R9, 0x1a30 ;  /* 0x00001a3000097802 */ /* 0x000fce0000000f00 */
[----:B------:R-:W-:Y:S05]  /*1a20*/  CALL.REL.NOINC `($__internal_0_$__cuda_sm20_sqrt_rn_f32_slowpath) ;  /* 0x0000000000a87944 */ /* 0x000fea0003c00000 */
[----:B------:R-:W-:Y:S05]  /*1a30*/  BRA `(.L_x_12) ;  /* 0x0000000000107947 */ /* 0x000fea0003800000 */
.L_x_11:
[----:B------:R-:W-:Y:S01]  /*1a40*/  FMUL.FTZ R3, R6, R7 ;  /* 0x0000000706037220 */ /* 0x000fe20000410000 */
[----:B------:R-:W-:-:S03]  /*1a50*/  FMUL.FTZ R5, R7, 0.5 ;  /* 0x3f00000007057820 */ /* 0x000fc60000410000 */
[----:B------:R-:W-:-:S04]  /*1a60*/  FFMA R4, -R3, R3, R6 ;  /* 0x0000000303047223 */ /* 0x000fc80000000106 */
[----:B------:R-:W-:-:S07]  /*1a70*/  FFMA R3, R4, R5, R3 ;  /* 0x0000000504037223 */ /* 0x000fce0000000003 */
.L_x_12:
[----:B------:R-:W-:Y:S05]  /*1a80*/  BSYNC.RECONVERGENT B0 ;  /* 0x0000000000007941 */ /* 0x000fea0003800200 */
.L_x_10:
[----:B------:R-:W-:Y:S01]  /*1a90*/  VIADD R4, R10, 0xf3000000 ;  /* 0xf30000000a047836 */ /* 0x000fe20000000000 */
[----:B------:R0:W1:Y:S01]  /*1aa0*/  MUFU.RSQ R5, R10 ;  /* 0x0000000a00057308 */ /* 0x0000620000001400 */
[----:B------:R-:W-:Y:S01]  /*1ab0*/  BSSY.RECONVERGENT B0, `(.L_x_13) ;  /* 0x000000c000007945 */ /* 0x000fe20003800200 */
[----:B------:R-:W-:Y:S02]  /*1ac0*/  FMNMX R12, R3, 9.9999999392252902908e-09, !PT ;  /* 0x322bcc77030c7809 */ /* 0x000fe40007800000 */
[----:B------:R-:W-:-:S13]  /*1ad0*/  ISETP.GT.U32.AND P0, PT, R4, 0x727fffff, PT ;  /* 0x727fffff0400780c */ /* 0x000fda0003f04070 */
[----:B01----:R-:W-:Y:S05]  /*1ae0*/  @!P0 BRA `(.L_x_14) ;  /* 0x0000000000108947 */ /* 0x003fea0003800000 */
[----:B------:R-:W-:Y:S02]  /*1af0*/  MOV R3, R10 ;  /* 0x0000000a00037202 */ /* 0x000fe40000000f00 */
[----:B------:R-:W-:-:S07]  /*1b00*/  MOV R9, 0x1b20 ;  /* 0x00001b2000097802 */ /* 0x000fce0000000f00 */
[----:B------:R-:W-:Y:S05]  /*1b10*/  CALL.REL.NOINC `($__internal_0_$__cuda_sm20_sqrt_rn_f32_slowpath) ;  /* 0x00000000006c7944 */ /* 0x000fea0003c00000 */
[----:B------:R-:W-:Y:S05]  /*1b20*/  BRA `(.L_x_15) ;  /* 0x0000000000107947 */ /* 0x000fea0003800000 */
.L_x_14:
[----:B------:R-:W-:Y:S01]  /*1b30*/  FMUL.FTZ R3, R10, R5 ;  /* 0x000000050a037220 */ /* 0x000fe20000410000 */
[----:B------:R-:W-:-:S03]  /*1b40*/  FMUL.FTZ R5, R5, 0.5 ;  /* 0x3f00000005057820 */ /* 0x000fc60000410000 */
[----:B------:R-:W-:-:S04]  /*1b50*/  FFMA R4, -R3, R3, R10 ;  /* 0x0000000303047223 */ /* 0x000fc8000000010a */
[----:B------:R-:W-:-:S07]  /*1b60*/  FFMA R3, R4, R5, R3 ;  /* 0x0000000504037223 */ /* 0x000fce0000000003 */
.L_x_15:
[----:B------:R-:W-:Y:S05]  /*1b70*/  BSYNC.RECONVERGENT B0 ;  /* 0x0000000000007941 */ /* 0x000fea0003800200 */
.L_x_13:
[----:B------:R-:W-:Y:S01]  /*1b80*/  FMNMX R3, R3, 9.9999999392252902908e-09, !PT ;  /* 0x322bcc7703037809 */ /* 0x000fe20007800000 */
[----:B------:R-:W-:Y:S04]  /*1b90*/  BSSY.RECONVERGENT B0, `(.L_x_16) ;  /* 0x000000d000007945 */ /* 0x000fe80003800200 */
[----:B------:R-:W-:-:S04]  /*1ba0*/  FMUL R6, R12, R3 ;  /* 0x000000030c067220 */ /* 0x000fc80000400000 */
[----:B------:R-:W0:Y:S08]  /*1bb0*/  MUFU.RCP R3, R6 ;  /* 0x0000000600037308 */ /* 0x000e300000001000 */
[----:B------:R-:W1:Y:S01]  /*1bc0*/  FCHK P0, R2, R6 ;  /* 0x0000000602007302 */ /* 0x000e620000000000 */
[----:B0-----:R-:W-:-:S04]  /*1bd0*/  FFMA R4, -R6, R3, 1 ;  /* 0x3f80000006047423 */ /* 0x001fc80000000103 */
[----:B------:R-:W-:-:S04]  /*1be0*/  FFMA R3, R3, R4, R3 ;  /* 0x0000000403037223 */ /* 0x000fc80000000003 */
[----:B------:R-:W-:-:S04]  /*1bf0*/  FFMA R4, R2, R3, RZ ;  /* 0x0000000302047223 */ /* 0x000fc800000000ff */
[----:B------:R-:W-:-:S04]  /*1c00*/  FFMA R5, -R6, R4, R2 ;  /* 0x0000000406057223 */ /* 0x000fc80000000102 */
[----:B------:R-:W-:Y:S01]  /*1c10*/  FFMA R4, R3, R5, R4 ;  /* 0x0000000503047223 */ /* 0x000fe20000000004 */
[----:B-1----:R-:W-:Y:S06]  /*1c20*/  @!P0 BRA `(.L_x_17) ;  /* 0x00000000000c8947 */ /* 0x002fec0003800000 */
[----:B------:R-:W-:-:S07]  /*1c30*/  MOV R4, 0x1c50 ;  /* 0x00001c5000047802 */ /* 0x000fce0000000f00 */
[----:B------:R-:W-:Y:S05]  /*1c40*/  CALL.REL.NOINC `($__internal_1_$__cuda_sm3x_div_rn_noftz_f32_slowpath) ;  /* 0x00000000007c7944 */ /* 0x000fea0003c00000 */
[----:B------:R-:W-:-:S07]  /*1c50*/  IMAD.MOV.U32 R4, RZ, RZ, R2 ;  /* 0x000000ffff047224 */ /* 0x000fce00078e0002 */
.L_x_17:
[----:B------:R-:W-:Y:S05]  /*1c60*/  BSYNC.RECONVERGENT B0 ;  /* 0x0000000000007941 */ /* 0x000fea0003800200 */
.L_x_16:
[----:B------:R-:W0:Y:S01]  /*1c70*/  LDCU.64 UR6, c[0x0][0x390] ;  /* 0x00007200ff0677ac */ /* 0x000e220008000a00 */
[----:B------:R-:W-:Y:S01]  /*1c80*/  FADD R5, -R4, 1 ;  /* 0x3f80000004057421 */ /* 0x000fe20000000100 */
[----:B0-----:R-:W-:-:S04]  /*1c90*/  LEA R2, P0, R0, UR6, 0x2 ;  /* 0x0000000600027c11 */ /* 0x001fc8000f8010ff */
[----:B------:R-:W-:-:S05]  /*1ca0*/  IADD3.X R3, PT, PT, RZ, UR7, RZ, P0, !PT ;  /* 0x00000007ff037c10 */ /* 0x000fca00087fe4ff */
[----:B------:R-:W-:Y:S01]  /*1cb0*/  STG.E desc[UR4][R2.64], R5 ;  /* 0x0000000502007986 */ /* 0x000fe2000c101904 */
[----:B------:R-:W-:Y:S05]  /*1cc0*/  EXIT ;  /* 0x000000000000794d */ /* 0x000fea0003800000 */
        .weak           $__internal_0_$__cuda_sm20_sqrt_rn_f32_slowpath
        .type           $__internal_0_$__cuda_sm20_sqrt_rn_f32_slowpath,@function
        .size           $__internal_0_$__cuda_sm20_sqrt_rn_f32_slowpath,($__internal_1_$__cuda_sm3x_div_rn_noftz_f32_slowpath - $__internal_0_$__cuda_sm20_sqrt_rn_f32_slowpath)
$__internal_0_$__cuda_sm20_sqrt_rn_f32_slowpath:
[----:B------:R-:W-:-:S13]  /*1cd0*/  LOP3.LUT P0, RZ, R3, 0x7fffffff, RZ, 0xc0, !PT ;  /* 0x7fffffff03ff7812 */ /* 0x000fda000780c0ff */
[----:B------:R-:W-:Y:S01]  /*1ce0*/  @!P0 IMAD.MOV.U32 R4, RZ, RZ, R3 ;  /* 0x000000ffff048224 */ /* 0x000fe200078e0003 */
[----:B------:R-:W-:Y:S06]  /*1cf0*/  @!P0 BRA `(.L_x_18) ;  /* 0x0000000000408947 */ /* 0x000fec0003800000 */
[----:B------:R-:W-:-:S13]  /*1d00*/  FSETP.GEU.FTZ.AND P0, PT, R3, RZ, PT ;  /* 0x000000ff0300720b */ /* 0x000fda0003f1e000 */
[----:B------:R-:W-:Y:S01]  /*1d10*/  @!P0 MOV R4, 0x7fffffff ;  /* 0x7fffffff00048802 */ /* 0x000fe20000000f00 */
[----:B------:R-:W-:Y:S06]  /*1d20*/  @!P0 BRA `(.L_x_18) ;  /* 0x0000000000348947 */ /* 0x000fec0003800000 */
[----:B------:R-:W-:-:S13]  /*1d30*/  FSETP.GTU.FTZ.AND P0, PT, |R3|, +INF , PT ;  /* 0x7f8000000300780b */ /* 0x000fda0003f1c200 */
[----:B------:R-:W-:Y:S01]  /*1d40*/  @P0 FADD.FTZ R4, R3, 1 ;  /* 0x3f80000003040421 */ /* 0x000fe20000010000 */
[----:B------:R-:W-:Y:S06]  /*1d50*/  @P0 BRA `(.L_x_18) ;  /* 0x0000000000280947 */ /* 0x000fec0003800000 */
[----:B------:R-:W-:-:S13]  /*1d60*/  FSETP.NEU.FTZ.AND P0, PT, |R3|, +INF , PT ;  /* 0x7f8000000300780b */ /* 0x000fda0003f1d200 */
[----:B------:R-:W-:-:S04]  /*1d70*/  @P0 FFMA R5, R3, 1.84467440737095516160e+19, RZ ;  /* 0x5f80000003050823 */ /* 0x000fc800000000ff */
[----:B------:R-:W0:Y:S02]  /*1d80*/  @P0 MUFU.RSQ R4, R5 ;  /* 0x0000000500040308 */ /* 0x000e240000001400 */
[----:B0-----:R-:W-:Y:S01]  /*1d90*/  @P0 FMUL.FTZ R6, R5, R4 ;  /* 0x0000000405060220 */ /* 0x001fe20000410000 */
[----:B------:R-:W-:Y:S01]  /*1da0*/  @P0 FMUL.FTZ R8, R4, 0.5 ;  /* 0x3f00000004080820 */ /* 0x000fe20000410000 */
[----:B------:R-:W-:Y:S02]  /*1db0*/  @!P0 IMAD.MOV.U32 R4, RZ, RZ, R3 ;  /* 0x000000ffff048224 */ /* 0x000fe400078e0003 */
[----:B------:R-:W-:-:S04]  /*1dc0*/  @P0 FADD.FTZ R7, -R6, -RZ ;  /* 0x800000ff06070221 */ /* 0x000fc80000010100 */
[----:B------:R-:W-:-:S04]  /*1dd0*/  @P0 FFMA R7, R6, R7, R5 ;  /* 0x0000000706070223 */ /* 0x000fc80000000005 */
[----:B------:R-:W-:-:S04]  /*1de0*/  @P0 FFMA R7, R7, R8, R6 ;  /* 0x0000000807070223 */ /* 0x000fc80000000006 */
[----:B------:R-:W-:-:S07]  /*1df0*/  @P0 FMUL.FTZ R4, R7, 2.3283064365386962891e-10 ;  /* 0x2f80000007040820 */ /* 0x000fce0000410000 */
.L_x_18:
[----:B------:R-:W-:Y:S01]  /*1e00*/  HFMA2 R5, -RZ, RZ, 0, 0 ;  /* 0x00000000ff057431 */ /* 0x000fe200000001ff */
[----:B------:R-:W-:Y:S01]  /*1e10*/  MOV R3, R4 ;  /* 0x0000000400037202 */ /* 0x000fe20000000f00 */
[----:B------:R-:W-:-:S04]  /*1e20*/  IMAD.MOV.U32 R4, RZ, RZ, R9 ;  /* 0x000000ffff047224 */ /* 0x000fc800078e0009 */
[----:B------:R-:W-:Y:S05]  /*1e30*/  RET.REL.NODEC R4 `(_Z13cosine_kernelPKfS0_Pfmm) ;  /* 0xffffffe004707950 */ /* 0x000fea0003c3ffff */
        .weak           $__internal_1_$__cuda_sm3x_div_rn_noftz_f32_slowpath
        .type           $__internal_1_$__cuda_sm3x_div_rn_noftz_f32_slowpath,@function
        .size           $__internal_1_$__cuda_sm3x_div_rn_noftz_f32_slowpath,(.L_x_32 - $__internal_1_$__cuda_sm3x_div_rn_noftz_f32_slowpath)
$__internal_1_$__cuda_sm3x_div_rn_noftz_f32_slowpath:
[----:B------:R-:W-:Y:S01]  /*1e40*/  SHF.R.U32.HI R5, RZ, 0x17, R6 ;  /* 0x00000017ff057819 */ /* 0x000fe20000011606 */
[----:B------:R-:W-:Y:S01]  /*1e50*/  BSSY.RECONVERGENT B1, `(.L_x_19) ;  /* 0x0000064000017945 */ /* 0x000fe20003800200 */
[--C-:B------:R-:W-:Y:S02]  /*1e60*/  SHF.R.U32.HI R3, RZ, 0x17, R2.reuse ;  /* 0x00000017ff037819 */ /* 0x100fe40000011602 */
[----:B------:R-:W-:Y:S01]  /*1e70*/  LOP3.LUT R13, R5, 0xff, RZ, 0xc0, !PT ;  /* 0x000000ff050d7812 */ /* 0x000fe200078ec0ff */
[----:B------:R-:W-:Y:S01]  /*1e80*/  IMAD.MOV.U32 R5, RZ, RZ, R2 ;  /* 0x000000ffff057224 */ /* 0x000fe200078e0002 */
[----:B------:R-:W-:-:S03]  /*1e90*/  LOP3.LUT R10, R3, 0xff, RZ, 0xc0, !PT ;  /* 0x000000ff030a7812 */ /* 0x000fc600078ec0ff */
[----:B------:R-:W-:Y:S01]  /*1ea0*/  VIADD R9, R13, 0xffffffff ;  /* 0xffffffff0d097836 */ /* 0x000fe20000000000 */
[----:B------:R-:W-:-:S04]  /*1eb0*/  IADD3 R8, PT, PT, R10, -0x1, RZ ;  /* 0xffffffff0a087810 */ /* 0x000fc80007ffe0ff */
[----:B------:R-:W-:-:S04]  /*1ec0*/  ISETP.GT.U32.AND P0, PT, R9, 0xfd, PT ;  /* 0x000000fd0900780c */ /* 0x000fc80003f04070 */
[----:B------:R-:W-:-:S13]  /*1ed0*/  ISETP.GT.U32.OR P0, PT, R8, 0xfd, P0 ;  /* 0x000000fd0800780c */ /* 0x000fda0000704470 */
[----:B------:R-:W-:Y:S01]  /*1ee0*/  @!P0 MOV R7, RZ ;  /* 0x000000ff00078202 */ /* 0x000fe20000000f00 */
[----:B------:R-:W-:Y:S06]  /*1ef0*/  @!P0 BRA `(.L_x_20) ;  /* 0x0000000000608947 */ /* 0x000fec0003800000 */
[----:B------:R-:W-:Y:S01]  /*1f00*/  FSETP.GTU.FTZ.AND P0, PT, |R2|, +INF , PT ;  /* 0x7f8000000200780b */ /* 0x000fe20003f1c200 */
[----:B------:R-:W-:Y:S01]  /*1f10*/  IMAD.MOV.U32 R3, RZ, RZ, R6 ;  /* 0x000000ffff037224 */ /* 0x000fe200078e0006 */
[----:B------:R-:W-:-:S04]  /*1f20*/  FSETP.GTU.FTZ.AND P1, PT, |R6|, +INF , PT ;  /* 0x7f8000000600780b */ /* 0x000fc80003f3c200 */
[----:B------:R-:W-:-:S13]  /*1f30*/  PLOP3.LUT P0, PT, P0, P1, PT, 0xf8, 0x8f ;  /* 0x00000000008f781c */ /* 0x000fda0000703f70 */
[----:B------:R-:W-:Y:S05]  /*1f40*/  @P0 BRA `(.L_x_21) ;  /* 0x00000004004c0947 */ /* 0x000fea0003800000 */
[----:B------:R-:W-:-:S13]  /*1f50*/  LOP3.LUT P0, RZ, R6, 0x7fffffff, R5, 0xc8, !PT ;  /* 0x7fffffff06ff7812 */ /* 0x000fda000780c805 */
[----:B------:R-:W-:Y:S05]  /*1f60*/  @!P0 BRA `(.L_x_22) ;  /* 0x00000004003c8947 */ /* 0x000fea0003800000 */
[C---:B------:R-:W-:Y:S02]  /*1f70*/  FSETP.NEU.FTZ.AND P0, PT, |R2|.reuse, +INF , PT ;  /* 0x7f8000000200780b */ /* 0x040fe40003f1d200 */
[----:B------:R-:W-:Y:S02]  /*1f80*/  FSETP.NEU.FTZ.AND P2, PT, |R3|, +INF , PT ;  /* 0x7f8000000300780b */ /* 0x000fe40003f5d200 */
[----:B------:R-:W-:-:S11]  /*1f90*/  FSETP.NEU.FTZ.AND P1, PT, |R2|, +INF , PT ;  /* 0x7f8000000200780b */ /* 0x000fd60003f3d200 */
[----:B------:R-:W-:Y:S05]  /*1fa0*/  @!P2 BRA !P0, `(.L_x_22) ;  /* 0x00000004002ca947 */ /* 0x000fea0004000000 */
[----:B------:R-:W-:-:S04]  /*1fb0*/  LOP3.LUT P0, RZ, R5, 0x7fffffff, RZ, 0xc0, !PT ;  /* 0x7fffffff05ff7812 */ /* 0x000fc8000780c0ff */
[----:B------:R-:W-:-:S13]  /*1fc0*/  PLOP3.LUT P0, PT, P2, P0, PT, 0x2f, 0xf2 ;  /* 0x0000000000f2781c */ /* 0x000fda0001700577 */
[----:B------:R-:W-:Y:S05]  /*1fd0*/  @P0 BRA `(.L_x_23) ;  /* 0x0000000400180947 */ /* 0x000fea0003800000 */
[----:B------:R-:W-:-:S04]  /*1fe0*/  LOP3.LUT P0, RZ, R6, 0x7fffffff, RZ, 0xc0, !PT ;  /* 0x7fffffff06ff7812 */ /* 0x000fc8000780c0ff */
[----:B------:R-:W-:-:S13]  /*1ff0*/  PLOP3.LUT P0, PT, P1, P0, PT, 0x2f, 0xf2 ;  /* 0x0000000000f2781c */ /* 0x000fda0000f00577 */
[----:B------:R-:W-:Y:S05]  /*2000*/  @P0 BRA `(.L_x_24) ;  /* 0x0000000400000947 */ /* 0x000fea0003800000 */
[----:B------:R-:W-:Y:S02]  /*2010*/  ISETP.GE.AND P0, PT, R8, RZ, PT ;  /* 0x000000ff0800720c */ /* 0x000fe40003f06270 */
[----:B------:R-:W-:-:S11]  /*2020*/  ISETP.GE.AND P1, PT, R9, RZ, PT ;  /* 0x000000ff0900720c */ /* 0x000fd60003f26270 */
[----:B------:R-:W-:Y:S01]  /*2030*/  @P0 MOV R7, RZ ;  /* 0x000000ff00070202 */ /* 0x000fe20000000f00 */
[----:B------:R-:W-:Y:S02]  /*2040*/  @!P0 IMAD.MOV.U32 R7, RZ, RZ, -0x40 ;  /* 0xffffffc0ff078424 */ /* 0x000fe400078e00ff */
[----:B------:R-:W-:Y:S01]  /*2050*/  @!P0 FFMA R5, R2, 1.84467440737095516160e+19, RZ ;  /* 0x5f80000002058823 */ /* 0x000fe200000000ff */
[----:B------:R-:W-:Y:S02]  /*2060*/  @!P1 FFMA R6, R3, 1.84467440737095516160e+19, RZ ;  /* 0x5f80000003069823 */ /* 0x000fe400000000ff */
[----:B------:R-:W-:-:S07]  /*2070*/  @!P1 IADD3 R7, PT, PT, R7, 0x40, RZ ;  /* 0x0000004007079810 */ /* 0x000fce0007ffe0ff */
.L_x_20:
[----:B------:R-:W-:Y:S01]  /*2080*/  LEA R3, R13, 0xc0800000, 0x17 ;  /* 0xc08000000d037811 */ /* 0x000fe200078eb8ff */
[----:B------:R-:W-:Y:S04]  /*2090*/  BSSY.RECONVERGENT B2, `(.L_x_25) ;  /* 0x0000036000027945 */ /* 0x000fe80003800200 */
[----:B------:R-:W-:Y:S01]  /*20a0*/  IMAD.IADD R3, R6, 0x1, -R3 ;  /* 0x0000000106037824 */ /* 0x000fe200078e0a03 */
[----:B------:R-:W-:-:S03]  /*20b0*/  IADD3 R6, PT, PT, R10, -0x7f, RZ ;  /* 0xffffff810a067810 */ /* 0x000fc60007ffe0ff */
[----:B------:R-:W0:Y:S01]  /*20c0*/  MUFU.RCP R8, R3 ;  /* 0x0000000300087308 */ /* 0x000e220000001000 */
[----:B------:R-:W-:Y:S01]  /*20d0*/  FADD.FTZ R9, -R3, -RZ ;  /* 0x800000ff03097221 */ /* 0x000fe20000010100 */
[C---:B------:R-:W-:Y:S01]  /*20e0*/  IMAD R2, R6.reuse, -0x800000, R5 ;  /* 0xff80000006027824 */ /* 0x040fe200078e0205 */
[----:B------:R-:W-:-:S05]  /*20f0*/  IADD3 R6, PT, PT, R6, 0x7f, -R13 ;  /* 0x0000007f06067810 */ /* 0x000fca0007ffe80d */
[----:B------:R-:W-:Y:S02]  /*2100*/  IMAD.IADD R6, R6, 0x1, R7 ;  /* 0x0000000106067824 */ /* 0x000fe400078e0207 */
[----:B0-----:R-:W-:-:S04]  /*2110*/  FFMA R11, R8, R9, 1 ;  /* 0x3f800000080b7423 */ /* 0x001fc80000000009 */
[----:B------:R-:W-:-:S04]  /*2120*/  FFMA R10, R8, R11, R8 ;  /* 0x0000000b080a7223 */ /* 0x000fc80000000008 */
[----:B------:R-:W-:-:S04]  /*2130*/  FFMA R5, R2, R10, RZ ;  /* 0x0000000a02057223 */ /* 0x000fc800000000ff */
[----:B------:R-:W-:-:S04]  /*2140*/  FFMA R8, R9, R5, R2 ;  /* 0x0000000509087223 */ /* 0x000fc80000000002 */
[----:B------:R-:W-:-:S04]  /*2150*/  FFMA R11, R10, R8, R5 ;  /* 0x000000080a0b7223 */ /* 0x000fc80000000005 */
[----:B------:R-:W-:-:S04]  /*2160*/  FFMA R8, R9, R11, R2 ;  /* 0x0000000b09087223 */ /* 0x000fc80000000002 */
[----:B------:R-:W-:-:S05]  /*2170*/  FFMA R2, R10, R8, R11 ;  /* 0x000000080a027223 */ /* 0x000fca000000000b */
[----:B------:R-:W-:-:S04]  /*2180*/  SHF.R.U32.HI R3, RZ, 0x17, R2 ;  /* 0x00000017ff037819 */ /* 0x000fc80000011602 */
[----:B------:R-:W-:-:S04]  /*2190*/  LOP3.LUT R3, R3, 0xff, RZ, 0xc0, !PT ;  /* 0x000000ff03037812 */ /* 0x000fc800078ec0ff */
[----:B------:R-:W-:-:S05]  /*21a0*/  IADD3 R7, PT, PT, R3, R6, RZ ;  /* 0x0000000603077210 */ /* 0x000fca0007ffe0ff */
[----:B------:R-:W-:-:S05]  /*21b0*/  VIADD R3, R7, 0xffffffff ;  /* 0xffffffff07037836 */ /* 0x000fca0000000000 */
[----:B------:R-:W-:-:S13]  /*21c0*/  ISETP.GE.U32.AND P0, PT, R3, 0xfe, PT ;  /* 0x000000fe0300780c */ /* 0x000fda0003f06070 */
[----:B------:R-:W-:Y:S05]  /*21d0*/  @!P0 BRA `(.L_x_26) ;  /* 0x0000000000808947 */ /* 0x000fea0003800000 */
[----:B------:R-:W-:-:S13]  /*21e0*/  ISETP.GT.AND P0, PT, R7, 0xfe, PT ;  /* 0x000000fe0700780c */ /* 0x000fda0003f04270 */
[----:B------:R-:W-:Y:S05]  /*21f0*/  @P0 BRA `(.L_x_27) ;  /* 0x00000000006c0947 */ /* 0x000fea0003800000 */
[----:B------:R-:W-:-:S13]  /*2200*/  ISETP.GE.AND P0, PT, R7, 0x1, PT ;  /* 0x000000010700780c */ /* 0x000fda0003f06270 */
[----:B------:R-:W-:Y:S05]  /*2210*/  @P0 BRA `(.L_x_28) ;  /* 0x0000000000740947 */ /* 0x000fea0003800000 */
[----:B------:R-:W-:Y:S02]  /*2220*/  ISETP.GE.AND P0, PT, R7, -0x18, PT ;  /* 0xffffffe80700780c */ /* 0x000fe40003f06270 */
[----:B------:R-:W-:-:S11]  /*2230*/  LOP3.LUT R2, R2, 0x80000000, RZ, 0xc0, !PT ;  /* 0x8000000002027812 */ /* 0x000fd600078ec0ff */
[----:B------:R-:W-:Y:S05]  /*2240*/  @!P0 BRA `(.L_x_28) ;  /* 0x0000000000688947 */ /* 0x000fea0003800000 */
[CCC-:B------:R-:W-:Y:S01]  /*2250*/  FFMA.RZ R3, R10.reuse, R8.reuse, R11.reuse ;  /* 0x000000080a037223 */ /* 0x1c0fe2000000c00b */
[CCC-:B------:R-:W-:Y:S01]  /*2260*/  FFMA.RM R6, R10.reuse, R8.reuse, R11.reuse ;  /* 0x000000080a067223 */ /* 0x1c0fe2000000400b */
[C---:B------:R-:W-:Y:S02]  /*2270*/  ISETP.NE.AND P2, PT, R7.reuse, RZ, PT ;  /* 0x000000ff0700720c */ /* 0x040fe40003f45270 */
[----:B------:R-:W-:Y:S02]  /*2280*/  ISETP.NE.AND P1, PT, R7, RZ, PT ;  /* 0x000000ff0700720c */ /* 0x000fe40003f25270 */
[----:B------:R-:W-:Y:S01]  /*2290*/  LOP3.LUT R5, R3, 0x7fffff, RZ, 0xc0, !PT ;  /* 0x007fffff03057812 */ /* 0x000fe200078ec0ff */
[----:B------:R-:W-:Y:S01]  /*22a0*/  FFMA.RP R3, R10, R8, R11 ;  /* 0x000000080a037223 */ /* 0x000fe2000000800b */
[----:B------:R-:W-:Y:S01]  /*22b0*/  IADD3 R8, PT, PT, R7, 0x20, RZ ;  /* 0x0000002007087810 */ /* 0x000fe20007ffe0ff */
[----:B------:R-:W-:Y:S01]  /*22c0*/  IMAD.MOV R7, RZ, RZ, -R7 ;  /* 0x000000ffff077224 */ /* 0x000fe200078e0a07 */
[----:B------:R-:W-:-:S02]  /*22d0*/  LOP3.LUT R5, R5, 0x800000, RZ, 0xfc, !PT ;  /* 0x0080000005057812 */ /* 0x000fc400078efcff */
[----:B------:R-:W-:Y:S02]  /*22e0*/  FSETP.NEU.FTZ.AND P0, PT, R3, R6, PT ;  /* 0x000000060300720b */ /* 0x000fe40003f1d000 */
[----:B------:R-:W-:Y:S02]  /*22f0*/  SHF.L.U32 R8, R5, R8, RZ ;  /* 0x0000000805087219 */ /* 0x000fe400000006ff */
[----:B------:R-:W-:Y:S02]  /*2300*/  SEL R6, R7, RZ, P2 ;  /* 0x000000ff07067207 */ /* 0x000fe40001000000 */
[----:B------:R-:W-:Y:S02]  /*2310*/  ISETP.NE.AND P1, PT, R8, RZ, P1 ;  /* 0x000000ff0800720c */ /* 0x000fe40000f25270 */
[----:B------:R-:W-:Y:S02]  /*2320*/  SHF.R.U32.HI R6, RZ, R6, R5 ;  /* 0x00000006ff067219 */ /* 0x000fe40000011605 */
[----:B------:R-:W-:-:S02]  /*2330*/  PLOP3.LUT P0, PT, P0, P1, PT, 0xf8, 0x8f ;  /* 0x00000000008f781c */ /* 0x000fc40000703f70 */
[----:B------:R-:W-:Y:S02]  /*2340*/  SHF.R.U32.HI R8, RZ, 0x1, R6 ;  /* 0x00000001ff087819 */ /* 0x000fe40000011606 */
[----:B------:R-:W-:-:S04]  /*2350*/  SEL R3, RZ, 0x1, !P0 ;  /* 0x00000001ff037807 */ /* 0x000fc80004000000 */
[----:B------:R-:W-:-:S04]  /*2360*/  LOP3.LUT R3, R3, 0x1, R8, 0xf8, !PT ;  /* 0x0000000103037812 */ /* 0x000fc800078ef808 */
[----:B------:R-:W-:-:S04]  /*2370*/  LOP3.LUT R3, R3, R6, RZ, 0xc0, !PT ;  /* 0x0000000603037212 */ /* 0x000fc800078ec0ff */
[----:B------:R-:W-:-:S04]  /*2380*/  IADD3 R3, PT, PT, R8, R3, RZ ;  /* 0x0000000308037210 */ /* 0x000fc80007ffe0ff */
[----:B------:R-:W-:Y:S01]  /*2390*/  LOP3.LUT R2, R3, R2, RZ, 0xfc, !PT ;  /* 0x0000000203027212 */ /* 0x000fe200078efcff */
[----:B------:R-:W-:Y:S06]  /*23a0*/  BRA `(.L_x_28) ;  /* 0x0000000000107947 */ /* 0x000fec0003800000 */
.L_x_27:
[----:B------:R-:W-:-:S04]  /*23b0*/  LOP3.LUT R2, R2, 0x80000000, RZ, 0xc0, !PT ;  /* 0x8000000002027812 */ /* 0x000fc800078ec0ff */
[----:B------:R-:W-:Y:S01]  /*23c0*/  LOP3.LUT R2, R2, 0x7f800000, RZ, 0xfc, !PT ;  /* 0x7f80000002027812 */ /* 0x000fe200078efcff */
[----:B------:R-:W-:Y:S06]  /*23d0*/  BRA `(.L_x_28) ;  /* 0x0000000000047947 */ /* 0x000fec0003800000 */
.L_x_26:
[----:B------:R-:W-:-:S07]  /*23e0*/  IMAD R2, R6, 0x800000, R2 ;  /* 0x0080000006027824 */ /* 0x000fce00078e0202 */
.L_x_28:
[----:B------:R-:W-:Y:S05]  /*23f0*/  BSYNC.RECONVERGENT B2 ;  /* 0x0000000000027941 */ /* 0x000fea0003800200 */
.L_x_25:
[----:B------:R-:W-:Y:S05]  /*2400*/  BRA `(.L_x_29) ;  /* 0x0000000000207947 */ /* 0x000fea0003800000 */
.L_x_24:
[----:B------:R-:W-:-:S04]  /*2410*/  LOP3.LUT R2, R6, 0x80000000, R5, 0x48, !PT ;  /* 0x8000000006027812 */ /* 0x000fc800078e4805 */
[----:B------:R-:W-:Y:S01]  /*2420*/  LOP3.LUT R2, R2, 0x7f800000, RZ, 0xfc, !PT ;  /* 0x7f80000002027812 */ /* 0x000fe200078efcff */
[----:B------:R-:W-:Y:S06]  /*2430*/  BRA `(.L_x_29) ;  /* 0x0000000000147947 */ /* 0x000fec0003800000 */
.L_x_23:
[----:B------:R-:W-:Y:S01]  /*2440*/  LOP3.LUT R2, R6, 0x80000000, R5, 0x48, !PT ;  /* 0x8000000006027812 */ /* 0x000fe200078e4805 */
[----:B------:R-:W-:Y:S06]  /*2450*/  BRA `(.L_x_29) ;  /* 0x00000000000c7947 */ /* 0x000fec0003800000 */
.L_x_22:
[----:B------:R-:W0:Y:S01]  /*2460*/  MUFU.RSQ R2, -QNAN ;  /* 0xffc0000000027908 */ /* 0x000e220000001400 */
[----:B------:R-:W-:Y:S05]  /*2470*/  BRA `(.L_x_29) ;  /* 0x0000000000047947 */ /* 0x000fea0003800000 */
.L_x_21:
[----:B------:R-:W-:-:S07]  /*2480*/  FADD.FTZ R2, R2, R3 ;  /* 0x0000000302027221 */ /* 0x000fce0000010000 */
.L_x_29:
[----:B------:R-:W-:Y:S05]  /*2490*/  BSYNC.RECONVERGENT B1 ;  /* 0x0000000000017941 */ /* 0x000fea0003800200 */
.L_x_19:
[----:B------:R-:W-:-:S04]  /*24a0*/  HFMA2 R5, -RZ, RZ, 0, 0 ;  /* 0x00000000ff057431 */ /* 0x000fc800000001ff */
[----:B0-----:R-:W-:Y:S05]  /*24b0*/  RET.REL.NODEC R4 `(_Z13cosine_kernelPKfS0_Pfmm) ;  /* 0xffffffd804d07950 */ /* 0x001fea0003c3ffff */
.L_x_30:
[----:B------:R-:W-:-:S00]  /*24c0*/  BRA `(.L_x_30) ;  /* 0xfffffffc00fc7947 */ /* 0x000fc0000383ffff */
[----:B------:R-:W-:-:S00]  /*24d0*/  NOP ;  /* 0x0000000000007918 */ /* 0x000fc00000000000 */
        /* <DEDUP_REMOVED lines=10> */
.L_x_32:


//--------------------- .nv.shared.reserved.0     --------------------------
	.section	.nv.shared.reserved.0,"aw",@nobits
	.weak		__nv_reservedSMEM_offset_0_alias
	.size		__nv_reservedSMEM_offset_0_alias, 0, 64
	.other		__nv_reservedSMEM_offset_0_alias,@"STO_CUDA_RESERVED_SHARED STV_DEFAULT"
__nv_reservedSMEM_offset_0_alias:
	.zero		0
	.zero		64


//--------------------- .nv.constant0._Z13cosine_kernelPKfS0_Pfmm --------------------------
	.section	.nv.constant0._Z13cosine_kernelPKfS0_Pfmm,"a",@progbits
	.sectionflags	@""
	.align	4
.nv.constant0._Z13cosine_kernelPKfS0_Pfmm:
	.zero		936


//--------------------- SYMBOLS --------------------------

	.type		.nv.reservedSmem.offset0,@object
	.size		.nv.reservedSmem.offset0,0x4
